//
// Generated by NVIDIA NVVM Compiler
//
// Compiler Build ID: CL-36424714
// Cuda compilation tools, release 13.0, V13.0.88
// Based on NVVM 20.0.0
//

.version 9.0
.target sm_100
.address_size 64

	// .globl	_Z23TC_INT_FP_NormalizationPKaPaS0_S0_PKiPiS3_S3_PKfPfS6_S6_iii

.visible .entry _Z23TC_INT_FP_NormalizationPKaPaS0_S0_PKiPiS3_S3_PKfPfS6_S6_iii(
	.param .u64 .ptr .align 1 _Z23TC_INT_FP_NormalizationPKaPaS0_S0_PKiPiS3_S3_PKfPfS6_S6_iii_param_0,
	.param .u64 .ptr .align 1 _Z23TC_INT_FP_NormalizationPKaPaS0_S0_PKiPiS3_S3_PKfPfS6_S6_iii_param_1,
	.param .u64 .ptr .align 1 _Z23TC_INT_FP_NormalizationPKaPaS0_S0_PKiPiS3_S3_PKfPfS6_S6_iii_param_2,
	.param .u64 .ptr .align 1 _Z23TC_INT_FP_NormalizationPKaPaS0_S0_PKiPiS3_S3_PKfPfS6_S6_iii_param_3,
	.param .u64 .ptr .align 1 _Z23TC_INT_FP_NormalizationPKaPaS0_S0_PKiPiS3_S3_PKfPfS6_S6_iii_param_4,
	.param .u64 .ptr .align 1 _Z23TC_INT_FP_NormalizationPKaPaS0_S0_PKiPiS3_S3_PKfPfS6_S6_iii_param_5,
	.param .u64 .ptr .align 1 _Z23TC_INT_FP_NormalizationPKaPaS0_S0_PKiPiS3_S3_PKfPfS6_S6_iii_param_6,
	.param .u64 .ptr .align 1 _Z23TC_INT_FP_NormalizationPKaPaS0_S0_PKiPiS3_S3_PKfPfS6_S6_iii_param_7,
	.param .u64 .ptr .align 1 _Z23TC_INT_FP_NormalizationPKaPaS0_S0_PKiPiS3_S3_PKfPfS6_S6_iii_param_8,
	.param .u64 .ptr .align 1 _Z23TC_INT_FP_NormalizationPKaPaS0_S0_PKiPiS3_S3_PKfPfS6_S6_iii_param_9,
	.param .u64 .ptr .align 1 _Z23TC_INT_FP_NormalizationPKaPaS0_S0_PKiPiS3_S3_PKfPfS6_S6_iii_param_10,
	.param .u64 .ptr .align 1 _Z23TC_INT_FP_NormalizationPKaPaS0_S0_PKiPiS3_S3_PKfPfS6_S6_iii_param_11,
	.param .u32 _Z23TC_INT_FP_NormalizationPKaPaS0_S0_PKiPiS3_S3_PKfPfS6_S6_iii_param_12,
	.param .u32 _Z23TC_INT_FP_NormalizationPKaPaS0_S0_PKiPiS3_S3_PKfPfS6_S6_iii_param_13,
	.param .u32 _Z23TC_INT_FP_NormalizationPKaPaS0_S0_PKiPiS3_S3_PKfPfS6_S6_iii_param_14
)
{
	.reg .pred 	%p<23>;
	.reg .b16 	%rs<2>;
	.reg .b32 	%r<236>;
	.reg .b32 	%f<154>;
	.reg .b64 	%rd<51>;

	ld.param.u64 	%rd5, [_Z23TC_INT_FP_NormalizationPKaPaS0_S0_PKiPiS3_S3_PKfPfS6_S6_iii_param_1];
	ld.param.u64 	%rd12, [_Z23TC_INT_FP_NormalizationPKaPaS0_S0_PKiPiS3_S3_PKfPfS6_S6_iii_param_4];
	ld.param.u64 	%rd6, [_Z23TC_INT_FP_NormalizationPKaPaS0_S0_PKiPiS3_S3_PKfPfS6_S6_iii_param_5];
	ld.param.u64 	%rd7, [_Z23TC_INT_FP_NormalizationPKaPaS0_S0_PKiPiS3_S3_PKfPfS6_S6_iii_param_6];
	ld.param.u64 	%rd8, [_Z23TC_INT_FP_NormalizationPKaPaS0_S0_PKiPiS3_S3_PKfPfS6_S6_iii_param_7];
	ld.param.u64 	%rd13, [_Z23TC_INT_FP_NormalizationPKaPaS0_S0_PKiPiS3_S3_PKfPfS6_S6_iii_param_8];
	ld.param.u64 	%rd9, [_Z23TC_INT_FP_NormalizationPKaPaS0_S0_PKiPiS3_S3_PKfPfS6_S6_iii_param_9];
	ld.param.u64 	%rd10, [_Z23TC_INT_FP_NormalizationPKaPaS0_S0_PKiPiS3_S3_PKfPfS6_S6_iii_param_10];
	ld.param.u64 	%rd11, [_Z23TC_INT_FP_NormalizationPKaPaS0_S0_PKiPiS3_S3_PKfPfS6_S6_iii_param_11];
	ld.param.u32 	%r73, [_Z23TC_INT_FP_NormalizationPKaPaS0_S0_PKiPiS3_S3_PKfPfS6_S6_iii_param_12];
	ld.param.u32 	%r75, [_Z23TC_INT_FP_NormalizationPKaPaS0_S0_PKiPiS3_S3_PKfPfS6_S6_iii_param_13];
	ld.param.u32 	%r74, [_Z23TC_INT_FP_NormalizationPKaPaS0_S0_PKiPiS3_S3_PKfPfS6_S6_iii_param_14];
	cvta.to.global.u64 	%rd1, %rd12;
	cvta.to.global.u64 	%rd2, %rd13;
	mov.u32 	%r76, %ctaid.y;
	mov.u32 	%r77, %ntid.y;
	mov.u32 	%r78, %tid.y;
	mad.lo.s32 	%r79, %r76, %r77, %r78;
	mov.u32 	%r80, %ctaid.x;
	mov.u32 	%r81, %ntid.x;
	mov.u32 	%r82, %tid.x;
	mad.lo.s32 	%r83, %r80, %r81, %r82;
	mad.lo.s32 	%r1, %r75, %r79, %r83;
	mad.lo.s32 	%r2, %r74, %r79, %r83;
	mov.u32 	%r84, %nctaid.x;
	mul.lo.s32 	%r85, %r84, %r81;
	mad.lo.s32 	%r3, %r85, %r79, %r83;
	mul.lo.s32 	%r4, %r75, %r73;
	setp.ge.s32 	%p1, %r3, %r4;
	@%p1 bra 	$L__BB0_2;
	cvta.to.global.u64 	%rd48, %rd5;
	cvt.s64.s32 	%rd49, %r1;
	add.s64 	%rd50, %rd48, %rd49;
	mov.b16 	%rs1, 0;
	st.global.u8 	[%rd50], %rs1;
	bra.uni 	$L__BB0_32;
$L__BB0_2:
	mad.lo.s32 	%r86, %r74, %r73, %r4;
	setp.ge.s32 	%p2, %r3, %r86;
	@%p2 bra 	$L__BB0_32;
	sub.s32 	%r87, %r3, %r4;
	shr.s32 	%r88, %r87, 31;
	shr.u32 	%r89, %r88, 26;
	add.s32 	%r90, %r87, %r89;
	shr.s32 	%r91, %r90, 6;
	shr.u32 	%r92, %r88, 27;
	add.s32 	%r93, %r87, %r92;
	shr.u32 	%r94, %r93, 5;
	sub.s32 	%r95, %r91, %r94;
	shl.b32 	%r96, %r95, 5;
	add.s32 	%r97, %r96, %r87;
	div.s32 	%r5, %r97, %r74;
	mul.lo.s32 	%r6, %r5, %r74;
	and.b32  	%r98, %r94, 1;
	setp.eq.b32 	%p3, %r98, 1;
	not.pred 	%p4, %p3;
	@%p4 bra 	$L__BB0_18;
	setp.lt.s32 	%p5, %r74, 1;
	mov.f32 	%f152, 0f00000000;
	mov.f32 	%f153, %f152;
	@%p5 bra 	$L__BB0_17;
	and.b32  	%r7, %r74, 15;
	setp.lt.u32 	%p6, %r74, 16;
	mov.f32 	%f153, 0f00000000;
	mov.b32 	%r231, 0;
	mov.f32 	%f152, %f153;
	@%p6 bra 	$L__BB0_8;
	and.b32  	%r231, %r74, 2147483632;
	neg.s32 	%r230, %r231;
	add.s64 	%rd3, %rd2, 32;
	mov.f32 	%f153, 0f00000000;
	mov.u32 	%r229, %r6;
$L__BB0_7:
	.pragma "nounroll";
	mul.wide.s32 	%rd14, %r229, 4;
	add.s64 	%rd15, %rd3, %rd14;
	ld.global.f32 	%f31, [%rd15+-32];
	add.f32 	%f32, %f152, %f31;
	fma.rn.f32 	%f33, %f31, %f31, %f153;
	ld.global.f32 	%f34, [%rd15+-28];
	add.f32 	%f35, %f32, %f34;
	fma.rn.f32 	%f36, %f34, %f34, %f33;
	ld.global.f32 	%f37, [%rd15+-24];
	add.f32 	%f38, %f35, %f37;
	fma.rn.f32 	%f39, %f37, %f37, %f36;
	ld.global.f32 	%f40, [%rd15+-20];
	add.f32 	%f41, %f38, %f40;
	fma.rn.f32 	%f42, %f40, %f40, %f39;
	ld.global.f32 	%f43, [%rd15+-16];
	add.f32 	%f44, %f41, %f43;
	fma.rn.f32 	%f45, %f43, %f43, %f42;
	ld.global.f32 	%f46, [%rd15+-12];
	add.f32 	%f47, %f44, %f46;
	fma.rn.f32 	%f48, %f46, %f46, %f45;
	ld.global.f32 	%f49, [%rd15+-8];
	add.f32 	%f50, %f47, %f49;
	fma.rn.f32 	%f51, %f49, %f49, %f48;
	ld.global.f32 	%f52, [%rd15+-4];
	add.f32 	%f53, %f50, %f52;
	fma.rn.f32 	%f54, %f52, %f52, %f51;
	ld.global.f32 	%f55, [%rd15];
	add.f32 	%f56, %f53, %f55;
	fma.rn.f32 	%f57, %f55, %f55, %f54;
	ld.global.f32 	%f58, [%rd15+4];
	add.f32 	%f59, %f56, %f58;
	fma.rn.f32 	%f60, %f58, %f58, %f57;
	ld.global.f32 	%f61, [%rd15+8];
	add.f32 	%f62, %f59, %f61;
	fma.rn.f32 	%f63, %f61, %f61, %f60;
	ld.global.f32 	%f64, [%rd15+12];
	add.f32 	%f65, %f62, %f64;
	fma.rn.f32 	%f66, %f64, %f64, %f63;
	ld.global.f32 	%f67, [%rd15+16];
	add.f32 	%f68, %f65, %f67;
	fma.rn.f32 	%f69, %f67, %f67, %f66;
	ld.global.f32 	%f70, [%rd15+20];
	add.f32 	%f71, %f68, %f70;
	fma.rn.f32 	%f72, %f70, %f70, %f69;
	ld.global.f32 	%f73, [%rd15+24];
	add.f32 	%f74, %f71, %f73;
	fma.rn.f32 	%f75, %f73, %f73, %f72;
	ld.global.f32 	%f76, [%rd15+28];
	add.f32 	%f152, %f74, %f76;
	fma.rn.f32 	%f153, %f76, %f76, %f75;
	add.s32 	%r230, %r230, 16;
	add.s32 	%r229, %r229, 16;
	setp.ne.s32 	%p7, %r230, 0;
	@%p7 bra 	$L__BB0_7;
$L__BB0_8:
	setp.eq.s32 	%p8, %r7, 0;
	@%p8 bra 	$L__BB0_17;
	and.b32  	%r61, %r74, 7;
	setp.lt.u32 	%p9, %r7, 8;
	@%p9 bra 	$L__BB0_11;
	add.s32 	%r100, %r231, %r6;
	mul.wide.s32 	%rd16, %r100, 4;
	add.s64 	%rd17, %rd2, %rd16;
	ld.global.f32 	%f78, [%rd17];
	add.f32 	%f79, %f152, %f78;
	fma.rn.f32 	%f80, %f78, %f78, %f153;
	ld.global.f32 	%f81, [%rd17+4];
	add.f32 	%f82, %f79, %f81;
	fma.rn.f32 	%f83, %f81, %f81, %f80;
	ld.global.f32 	%f84, [%rd17+8];
	add.f32 	%f85, %f82, %f84;
	fma.rn.f32 	%f86, %f84, %f84, %f83;
	ld.global.f32 	%f87, [%rd17+12];
	add.f32 	%f88, %f85, %f87;
	fma.rn.f32 	%f89, %f87, %f87, %f86;
	ld.global.f32 	%f90, [%rd17+16];
	add.f32 	%f91, %f88, %f90;
	fma.rn.f32 	%f92, %f90, %f90, %f89;
	ld.global.f32 	%f93, [%rd17+20];
	add.f32 	%f94, %f91, %f93;
	fma.rn.f32 	%f95, %f93, %f93, %f92;
	ld.global.f32 	%f96, [%rd17+24];
	add.f32 	%f97, %f94, %f96;
	fma.rn.f32 	%f98, %f96, %f96, %f95;
	ld.global.f32 	%f99, [%rd17+28];
	add.f32 	%f152, %f97, %f99;
	fma.rn.f32 	%f153, %f99, %f99, %f98;
	add.s32 	%r231, %r231, 8;
$L__BB0_11:
	setp.eq.s32 	%p10, %r61, 0;
	@%p10 bra 	$L__BB0_17;
	and.b32  	%r64, %r74, 3;
	setp.lt.u32 	%p11, %r61, 4;
	@%p11 bra 	$L__BB0_14;
	add.s32 	%r101, %r231, %r6;
	mul.wide.s32 	%rd18, %r101, 4;
	add.s64 	%rd19, %rd2, %rd18;
	ld.global.f32 	%f101, [%rd19];
	add.f32 	%f102, %f152, %f101;
	fma.rn.f32 	%f103, %f101, %f101, %f153;
	ld.global.f32 	%f104, [%rd19+4];
	add.f32 	%f105, %f102, %f104;
	fma.rn.f32 	%f106, %f104, %f104, %f103;
	ld.global.f32 	%f107, [%rd19+8];
	add.f32 	%f108, %f105, %f107;
	fma.rn.f32 	%f109, %f107, %f107, %f106;
	ld.global.f32 	%f110, [%rd19+12];
	add.f32 	%f152, %f108, %f110;
	fma.rn.f32 	%f153, %f110, %f110, %f109;
	add.s32 	%r231, %r231, 4;
$L__BB0_14:
	setp.eq.s32 	%p12, %r64, 0;
	@%p12 bra 	$L__BB0_17;
	add.s32 	%r235, %r231, %r6;
	neg.s32 	%r234, %r64;
$L__BB0_16:
	.pragma "nounroll";
	mul.wide.s32 	%rd20, %r235, 4;
	add.s64 	%rd21, %rd2, %rd20;
	ld.global.f32 	%f111, [%rd21];
	add.f32 	%f152, %f152, %f111;
	fma.rn.f32 	%f153, %f111, %f111, %f153;
	add.s32 	%r235, %r235, 1;
	add.s32 	%r234, %r234, 1;
	setp.ne.s32 	%p13, %r234, 0;
	@%p13 bra 	$L__BB0_16;
$L__BB0_17:
	cvt.rn.f32.s32 	%f112, %r74;
	div.rn.f32 	%f113, %f152, %f112;
	div.rn.f32 	%f114, %f153, %f112;
	mul.f32 	%f115, %f113, %f113;
	sub.f32 	%f116, %f114, %f115;
	mul.wide.s32 	%rd22, %r2, 4;
	add.s64 	%rd23, %rd2, %rd22;
	ld.global.f32 	%f117, [%rd23];
	sub.f32 	%f118, %f117, %f113;
	mul.f32 	%f119, %f118, 0f49742400;
	add.f32 	%f120, %f116, 0f3727C5AC;
	sqrt.rn.f32 	%f121, %f120;
	mul.f32 	%f122, %f121, 0f447A0000;
	div.rn.f32 	%f123, %f119, %f122;
	add.f32 	%f124, %f123, 0f48F42400;
	cvta.to.global.u64 	%rd24, %rd10;
	mul.wide.s32 	%rd25, %r5, 4;
	add.s64 	%rd26, %rd24, %rd25;
	ld.global.f32 	%f125, [%rd26];
	cvta.to.global.u64 	%rd27, %rd11;
	add.s64 	%rd28, %rd27, %rd25;
	ld.global.f32 	%f126, [%rd28];
	fma.rn.f32 	%f127, %f125, %f124, %f126;
	div.rn.f32 	%f128, %f127, 0f49742400;
	cvta.to.global.u64 	%rd29, %rd9;
	add.s64 	%rd30, %rd29, %rd22;
	st.global.f32 	[%rd30], %f128;
	bra.uni 	$L__BB0_32;
$L__BB0_18:
	setp.lt.s32 	%p14, %r74, 1;
	mov.b32 	%r227, 0;
	mov.u32 	%r228, %r227;
	@%p14 bra 	$L__BB0_31;
	and.b32  	%r10, %r74, 15;
	setp.lt.u32 	%p15, %r74, 16;
	mov.b32 	%r215, 0;
	mov.u32 	%r228, %r215;
	mov.u32 	%r227, %r215;
	@%p15 bra 	$L__BB0_22;
	and.b32  	%r215, %r74, 2147483632;
	neg.s32 	%r205, %r215;
	add.s64 	%rd4, %rd1, 32;
	mov.b32 	%r228, 0;
	mov.u32 	%r204, %r6;
	mov.u32 	%r227, %r228;
$L__BB0_21:
	.pragma "nounroll";
	mul.wide.s32 	%rd31, %r204, 4;
	add.s64 	%rd32, %rd4, %rd31;
	ld.global.u32 	%r106, [%rd32+-32];
	add.s32 	%r107, %r106, %r227;
	mad.lo.s32 	%r108, %r106, %r106, %r228;
	ld.global.u32 	%r109, [%rd32+-28];
	add.s32 	%r110, %r109, %r107;
	mad.lo.s32 	%r111, %r109, %r109, %r108;
	ld.global.u32 	%r112, [%rd32+-24];
	add.s32 	%r113, %r112, %r110;
	mad.lo.s32 	%r114, %r112, %r112, %r111;
	ld.global.u32 	%r115, [%rd32+-20];
	add.s32 	%r116, %r115, %r113;
	mad.lo.s32 	%r117, %r115, %r115, %r114;
	ld.global.u32 	%r118, [%rd32+-16];
	add.s32 	%r119, %r118, %r116;
	mad.lo.s32 	%r120, %r118, %r118, %r117;
	ld.global.u32 	%r121, [%rd32+-12];
	add.s32 	%r122, %r121, %r119;
	mad.lo.s32 	%r123, %r121, %r121, %r120;
	ld.global.u32 	%r124, [%rd32+-8];
	add.s32 	%r125, %r124, %r122;
	mad.lo.s32 	%r126, %r124, %r124, %r123;
	ld.global.u32 	%r127, [%rd32+-4];
	add.s32 	%r128, %r127, %r125;
	mad.lo.s32 	%r129, %r127, %r127, %r126;
	ld.global.u32 	%r130, [%rd32];
	add.s32 	%r131, %r130, %r128;
	mad.lo.s32 	%r132, %r130, %r130, %r129;
	ld.global.u32 	%r133, [%rd32+4];
	add.s32 	%r134, %r133, %r131;
	mad.lo.s32 	%r135, %r133, %r133, %r132;
	ld.global.u32 	%r136, [%rd32+8];
	add.s32 	%r137, %r136, %r134;
	mad.lo.s32 	%r138, %r136, %r136, %r135;
	ld.global.u32 	%r139, [%rd32+12];
	add.s32 	%r140, %r139, %r137;
	mad.lo.s32 	%r141, %r139, %r139, %r138;
	ld.global.u32 	%r142, [%rd32+16];
	add.s32 	%r143, %r142, %r140;
	mad.lo.s32 	%r144, %r142, %r142, %r141;
	ld.global.u32 	%r145, [%rd32+20];
	add.s32 	%r146, %r145, %r143;
	mad.lo.s32 	%r147, %r145, %r145, %r144;
	ld.global.u32 	%r148, [%rd32+24];
	add.s32 	%r149, %r148, %r146;
	mad.lo.s32 	%r150, %r148, %r148, %r147;
	ld.global.u32 	%r151, [%rd32+28];
	add.s32 	%r227, %r151, %r149;
	mad.lo.s32 	%r228, %r151, %r151, %r150;
	add.s32 	%r205, %r205, 16;
	add.s32 	%r204, %r204, 16;
	setp.ne.s32 	%p16, %r205, 0;
	@%p16 bra 	$L__BB0_21;
$L__BB0_22:
	setp.eq.s32 	%p17, %r10, 0;
	@%p17 bra 	$L__BB0_31;
	and.b32  	%r26, %r74, 7;
	setp.lt.u32 	%p18, %r10, 8;
	@%p18 bra 	$L__BB0_25;
	add.s32 	%r153, %r215, %r6;
	mul.wide.s32 	%rd33, %r153, 4;
	add.s64 	%rd34, %rd1, %rd33;
	ld.global.u32 	%r154, [%rd34];
	add.s32 	%r155, %r154, %r227;
	mad.lo.s32 	%r156, %r154, %r154, %r228;
	ld.global.u32 	%r157, [%rd34+4];
	add.s32 	%r158, %r157, %r155;
	mad.lo.s32 	%r159, %r157, %r157, %r156;
	ld.global.u32 	%r160, [%rd34+8];
	add.s32 	%r161, %r160, %r158;
	mad.lo.s32 	%r162, %r160, %r160, %r159;
	ld.global.u32 	%r163, [%rd34+12];
	add.s32 	%r164, %r163, %r161;
	mad.lo.s32 	%r165, %r163, %r163, %r162;
	ld.global.u32 	%r166, [%rd34+16];
	add.s32 	%r167, %r166, %r164;
	mad.lo.s32 	%r168, %r166, %r166, %r165;
	ld.global.u32 	%r169, [%rd34+20];
	add.s32 	%r170, %r169, %r167;
	mad.lo.s32 	%r171, %r169, %r169, %r168;
	ld.global.u32 	%r172, [%rd34+24];
	add.s32 	%r173, %r172, %r170;
	mad.lo.s32 	%r174, %r172, %r172, %r171;
	ld.global.u32 	%r175, [%rd34+28];
	add.s32 	%r227, %r175, %r173;
	mad.lo.s32 	%r228, %r175, %r175, %r174;
	add.s32 	%r215, %r215, 8;
$L__BB0_25:
	setp.eq.s32 	%p19, %r26, 0;
	@%p19 bra 	$L__BB0_31;
	and.b32  	%r35, %r74, 3;
	setp.lt.u32 	%p20, %r26, 4;
	@%p20 bra 	$L__BB0_28;
	add.s32 	%r177, %r215, %r6;
	mul.wide.s32 	%rd35, %r177, 4;
	add.s64 	%rd36, %rd1, %rd35;
	ld.global.u32 	%r178, [%rd36];
	add.s32 	%r179, %r178, %r227;
	mad.lo.s32 	%r180, %r178, %r178, %r228;
	ld.global.u32 	%r181, [%rd36+4];
	add.s32 	%r182, %r181, %r179;
	mad.lo.s32 	%r183, %r181, %r181, %r180;
	ld.global.u32 	%r184, [%rd36+8];
	add.s32 	%r185, %r184, %r182;
	mad.lo.s32 	%r186, %r184, %r184, %r183;
	ld.global.u32 	%r187, [%rd36+12];
	add.s32 	%r227, %r187, %r185;
	mad.lo.s32 	%r228, %r187, %r187, %r186;
	add.s32 	%r215, %r215, 4;
$L__BB0_28:
	setp.eq.s32 	%p21, %r35, 0;
	@%p21 bra 	$L__BB0_31;
	add.s32 	%r224, %r215, %r6;
	neg.s32 	%r223, %r35;
$L__BB0_30:
	.pragma "nounroll";
	mul.wide.s32 	%rd37, %r224, 4;
	add.s64 	%rd38, %rd1, %rd37;
	ld.global.u32 	%r188, [%rd38];
	add.s32 	%r227, %r188, %r227;
	mad.lo.s32 	%r228, %r188, %r188, %r228;
	add.s32 	%r224, %r224, 1;
	add.s32 	%r223, %r223, 1;
	setp.ne.s32 	%p22, %r223, 0;
	@%p22 bra 	$L__BB0_30;
$L__BB0_31:
	div.s32 	%r189, %r227, %r74;
	div.s32 	%r190, %r228, %r74;
	mul.lo.s32 	%r191, %r189, %r189;
	sub.s32 	%r192, %r190, %r191;
	mul.wide.s32 	%rd39, %r2, 4;
	add.s64 	%rd40, %rd1, %rd39;
	ld.global.u32 	%r193, [%rd40];
	sub.s32 	%r194, %r193, %r189;
	mul.lo.s32 	%r195, %r194, 1000000;
	cvt.rn.f32.s32 	%f129, %r195;
	cvt.rn.f32.s32 	%f130, %r192;
	add.f32 	%f131, %f130, 0f3727C5AC;
	sqrt.rn.f32 	%f132, %f131;
	mul.f32 	%f133, %f132, 0f447A0000;
	div.rn.f32 	%f134, %f129, %f133;
	add.f32 	%f135, %f134, 0f48F42400;
	cvt.rzi.s32.f32 	%r196, %f135;
	cvta.to.global.u64 	%rd41, %rd7;
	mul.wide.s32 	%rd42, %r5, 4;
	add.s64 	%rd43, %rd41, %rd42;
	ld.global.u32 	%r197, [%rd43];
	cvta.to.global.u64 	%rd44, %rd8;
	add.s64 	%rd45, %rd44, %rd42;
	ld.global.u32 	%r198, [%rd45];
	mad.lo.s32 	%r199, %r196, %r197, %r198;
	mul.hi.s32 	%r200, %r199, 1125899907;
	shr.u32 	%r201, %r200, 31;
	shr.s32 	%r202, %r200, 18;
	add.s32 	%r203, %r202, %r201;
	cvta.to.global.u64 	%rd46, %rd6;
	add.s64 	%rd47, %rd46, %rd39;
	st.global.u32 	[%rd47], %r203;
$L__BB0_32:
	ret;

}


// ===== COMPILED SASS (sm_100) =====

	.target	sm_100

	.elftype	@"ET_EXEC"


//--------------------- .note.nv.tkinfo           --------------------------
	.section	.note.nv.tkinfo,"",@"SHT_NOTE"
	.sectionflags	@"SHF_NOTE_NV_TKINFO"
	.tkinfo
        /*0018*/ 	.word	0x00000002
        /*0030*/ 	.string	""
        /*0030*/ 	.string	"ptxas"
        /*0030*/ 	.string	"Cuda compilation tools, release 13.0, V13.0.88"
        /*0030*/ 	.string	"Build cuda_13.0.r13.0/compiler.36424714_0"
        /*0030*/ 	.string	"-arch sm_100 -m 64 "



//--------------------- .note.nv.cuinfo           --------------------------
	.section	.note.nv.cuinfo,"",@"SHT_NOTE"
	.sectionflags	@"SHF_NOTE_NV_CUINFO"
        /*0018*/ 	.short	0x0002
        /*001a*/ 	.short	0x0064
        /*001c*/ 	.short	0x0082
	.zero		2


//--------------------- .nv.info                  --------------------------
	.section	.nv.info,"",@"SHT_CUDA_INFO"
	.align	4


	//----- nvinfo : EIATTR_REGCOUNT
	.align		4
        /*0000*/ 	.byte	0x04, 0x2f
        /*0002*/ 	.short	(.L_1 - .L_0)
	.align		4
.L_0:
        /*0004*/ 	.word	index@(_Z23TC_INT_FP_NormalizationPKaPaS0_S0_PKiPiS3_S3_PKfPfS6_S6_iii)
        /*0008*/ 	.word	0x00000020


	//----- nvinfo : EIATTR_FRAME_SIZE
	.align		4
.L_1:
        /*000c*/ 	.byte	0x04, 0x11
        /*000e*/ 	.short	(.L_3 - .L_2)
	.align		4
.L_2:
        /*0010*/ 	.word	index@($__internal_1_$__cuda_sm3x_div_rn_noftz_f32_slowpath)
        /*0014*/ 	.word	0x00000000


	//----- nvinfo : EIATTR_FRAME_SIZE
	.align		4
.L_3:
        /*0018*/ 	.byte	0x04, 0x11
        /*001a*/ 	.short	(.L_5 - .L_4)
	.align		4
.L_4:
        /*001c*/ 	.word	index@($__internal_0_$__cuda_sm20_sqrt_rn_f32_slowpath)
        /*0020*/ 	.word	0x00000000


	//----- nvinfo : EIATTR_FRAME_SIZE
	.align		4
.L_5:
        /*0024*/ 	.byte	0x04, 0x11
        /*0026*/ 	.short	(.L_7 - .L_6)
	.align		4
.L_6:
        /*0028*/ 	.word	index@(_Z23TC_INT_FP_NormalizationPKaPaS0_S0_PKiPiS3_S3_PKfPfS6_S6_iii)
        /*002c*/ 	.word	0x00000000


	//----- nvinfo : EIATTR_MIN_STACK_SIZE
	.align		4
.L_7:
        /*0030*/ 	.byte	0x04, 0x12
        /*0032*/ 	.short	(.L_9 - .L_8)
	.align		4
.L_8:
        /*0034*/ 	.word	index@(_Z23TC_INT_FP_NormalizationPKaPaS0_S0_PKiPiS3_S3_PKfPfS6_S6_iii)
        /*0038*/ 	.word	0x00000000
.L_9:


//--------------------- .nv.compat                --------------------------
	.section	.nv.compat,"",@"SHT_CUDA_COMPAT_INFO"
	.align	4
        /*0000*/ 	.byte	0x02, 0x09, 0x00, 0x00, 0x02, 0x02, 0x01, 0x00, 0x02, 0x05, 0x05, 0x00, 0x03, 0x07, 0x01, 0x01
        /*0010*/ 	.byte	0x02, 0x03, 0x00, 0x00, 0x02, 0x06, 0x01, 0x00, 0x04, 0x0b, 0x08, 0x00, 0x01, 0x00, 0x00, 0x00
        /*0020*/ 	.byte	0x00, 0x00, 0x00, 0x00


//--------------------- .nv.info._Z23TC_INT_FP_NormalizationPKaPaS0_S0_PKiPiS3_S3_PKfPfS6_S6_iii --------------------------
	.section	.nv.info._Z23TC_INT_FP_NormalizationPKaPaS0_S0_PKiPiS3_S3_PKfPfS6_S6_iii,"",@"SHT_CUDA_INFO"
	.sectionflags	@""
	.align	4


	//----- nvinfo : EIATTR_CUDA_API_VERSION
	.align		4
        /*0000*/ 	.byte	0x04, 0x37
        /*0002*/ 	.short	(.L_11 - .L_10)
.L_10:
        /*0004*/ 	.word	0x00000082


	//----- nvinfo : EIATTR_KPARAM_INFO
	.align		4
.L_11:
        /*0008*/ 	.byte	0x04, 0x17
        /*000a*/ 	.short	(.L_13 - .L_12)
.L_12:
        /*000c*/ 	.word	0x00000000
        /*0010*/ 	.short	0x000e
        /*0012*/ 	.short	0x0068
        /*0014*/ 	.byte	0x00, 0xf0, 0x11, 0x00


	//----- nvinfo : EIATTR_KPARAM_INFO
	.align		4
.L_13:
        /*0018*/ 	.byte	0x04, 0x17
        /*001a*/ 	.short	(.L_15 - .L_14)
.L_14:
        /*001c*/ 	.word	0x00000000
        /*0020*/ 	.short	0x000d
        /*0022*/ 	.short	0x0064
        /*0024*/ 	.byte	0x00, 0xf0, 0x11, 0x00


	//----- nvinfo : EIATTR_KPARAM_INFO
	.align		4
.L_15:
        /*0028*/ 	.byte	0x04, 0x17
        /*002a*/ 	.short	(.L_17 - .L_16)
.L_16:
        /*002c*/ 	.word	0x00000000
        /*0030*/ 	.short	0x000c
        /*0032*/ 	.short	0x0060
        /*0034*/ 	.byte	0x00, 0xf0, 0x11, 0x00


	//----- nvinfo : EIATTR_KPARAM_INFO
	.align		4
.L_17:
        /*0038*/ 	.byte	0x04, 0x17
        /*003a*/ 	.short	(.L_19 - .L_18)
.L_18:
        /*003c*/ 	.word	0x00000000
        /*0040*/ 	.short	0x000b
        /*0042*/ 	.short	0x0058
        /*0044*/ 	.byte	0x00, 0xf5, 0x21, 0x00


	//----- nvinfo : EIATTR_KPARAM_INFO
	.align		4
.L_19:
        /*0048*/ 	.byte	0x04, 0x17
        /*004a*/ 	.short	(.L_21 - .L_20)
.L_20:
        /*004c*/ 	.word	0x00000000
        /*0050*/ 	.short	0x000a
        /*0052*/ 	.short	0x0050
        /*0054*/ 	.byte	0x00, 0xf5, 0x21, 0x00


	//----- nvinfo : EIATTR_KPARAM_INFO
	.align		4
.L_21:
        /*0058*/ 	.byte	0x04, 0x17
        /*005a*/ 	.short	(.L_23 - .L_22)
.L_22:
        /*005c*/ 	.word	0x00000000
        /*0060*/ 	.short	0x0009
        /*0062*/ 	.short	0x0048
        /*0064*/ 	.byte	0x00, 0xf5, 0x21, 0x00


	//----- nvinfo : EIATTR_KPARAM_INFO
	.align		4
.L_23:
        /*0068*/ 	.byte	0x04, 0x17
        /*006a*/ 	.short	(.L_25 - .L_24)
.L_24:
        /*006c*/ 	.word	0x00000000
        /*0070*/ 	.short	0x0008
        /*0072*/ 	.short	0x0040
        /*0074*/ 	.byte	0x00, 0xf5, 0x21, 0x00


	//----- nvinfo : EIATTR_KPARAM_INFO
	.align		4
.L_25:
        /*0078*/ 	.byte	0x04, 0x17
        /*007a*/ 	.short	(.L_27 - .L_26)
.L_26:
        /*007c*/ 	.word	0x00000000
        /*0080*/ 	.short	0x0007
        /*0082*/ 	.short	0x0038
        /*0084*/ 	.byte	0x00, 0xf5, 0x21, 0x00


	//----- nvinfo : EIATTR_KPARAM_INFO
	.align		4
.L_27:
        /*0088*/ 	.byte	0x04, 0x17
        /*008a*/ 	.short	(.L_29 - .L_28)
.L_28:
        /*008c*/ 	.word	0x00000000
        /*0090*/ 	.short	0x0006
        /*0092*/ 	.short	0x0030
        /*0094*/ 	.byte	0x00, 0xf5, 0x21, 0x00


	//----- nvinfo : EIATTR_KPARAM_INFO
	.align		4
.L_29:
        /*0098*/ 	.byte	0x04, 0x17
        /*009a*/ 	.short	(.L_31 - .L_30)
.L_30:
        /*009c*/ 	.word	0x00000000
        /*00a0*/ 	.short	0x0005
        /*00a2*/ 	.short	0x0028
        /*00a4*/ 	.byte	0x00, 0xf5, 0x21, 0x00


	//----- nvinfo : EIATTR_KPARAM_INFO
	.align		4
.L_31:
        /*00a8*/ 	.byte	0x04, 0x17
        /*00aa*/ 	.short	(.L_33 - .L_32)
.L_32:
        /*00ac*/ 	.word	0x00000000
        /*00b0*/ 	.short	0x0004
        /*00b2*/ 	.short	0x0020
        /*00b4*/ 	.byte	0x00, 0xf5, 0x21, 0x00


	//----- nvinfo : EIATTR_KPARAM_INFO
	.align		4
.L_33:
        /*00b8*/ 	.byte	0x04, 0x17
        /*00ba*/ 	.short	(.L_35 - .L_34)
.L_34:
        /*00bc*/ 	.word	0x00000000
        /*00c0*/ 	.short	0x0003
        /*00c2*/ 	.short	0x0018
        /*00c4*/ 	.byte	0x00, 0xf5, 0x21, 0x00


	//----- nvinfo : EIATTR_KPARAM_INFO
	.align		4
.L_35:
        /*00c8*/ 	.byte	0x04, 0x17
        /*00ca*/ 	.short	(.L_37 - .L_36)
.L_36:
        /*00cc*/ 	.word	0x00000000
        /*00d0*/ 	.short	0x0002
        /*00d2*/ 	.short	0x0010
        /*00d4*/ 	.byte	0x00, 0xf5, 0x21, 0x00


	//----- nvinfo : EIATTR_KPARAM_INFO
	.align		4
.L_37:
        /*00d8*/ 	.byte	0x04, 0x17
        /*00da*/ 	.short	(.L_39 - .L_38)
.L_38:
        /*00dc*/ 	.word	0x00000000
        /*00e0*/ 	.short	0x0001
        /*00e2*/ 	.short	0x0008
        /*00e4*/ 	.byte	0x00, 0xf5, 0x21, 0x00


	//----- nvinfo : EIATTR_KPARAM_INFO
	.align		4
.L_39:
        /*00e8*/ 	.byte	0x04, 0x17
        /*00ea*/ 	.short	(.L_41 - .L_40)
.L_40:
        /*00ec*/ 	.word	0x00000000
        /*00f0*/ 	.short	0x0000
        /*00f2*/ 	.short	0x0000
        /*00f4*/ 	.byte	0x00, 0xf5, 0x21, 0x00


	//----- nvinfo : EIATTR_SPARSE_MMA_MASK
	.align		4
.L_41:
        /*00f8*/ 	.byte	0x03, 0x50
        /*00fa*/ 	.short	0x0000


	//----- nvinfo : EIATTR_MAXREG_COUNT
	.align		4
        /*00fc*/ 	.byte	0x03, 0x1b
        /*00fe*/ 	.short	0x00ff


	//----- nvinfo : EIATTR_MERCURY_ISA_VERSION
	.align		4
        /*0100*/ 	.byte	0x03, 0x5f
        /*0102*/ 	.short	0x0101


	//----- nvinfo : EIATTR_VRC_CTA_INIT_COUNT
	.align		4
        /*0104*/ 	.byte	0x02, 0x4a
	.zero		1
	.zero		1


	//----- nvinfo : EIATTR_EXIT_INSTR_OFFSETS
	.align		4
        /*0108*/ 	.byte	0x04, 0x1c
        /*010a*/ 	.short	(.L_43 - .L_42)


	//   ....[0]....
.L_42:
        /*010c*/ 	.word	0x00000160


	//   ....[1]....
        /*0110*/ 	.word	0x00000190


	//   ....[2]....
        /*0114*/ 	.word	0x00001250


	//   ....[3]....
        /*0118*/ 	.word	0x00001f40


	//----- nvinfo : EIATTR_CRS_STACK_SIZE
	.align		4
.L_43:
        /*011c*/ 	.byte	0x04, 0x1e
        /*011e*/ 	.short	(.L_45 - .L_44)
.L_44:
        /*0120*/ 	.word	0x00000000


	//----- nvinfo : EIATTR_CBANK_PARAM_SIZE
	.align		4
.L_45:
        /*0124*/ 	.byte	0x03, 0x19
        /*0126*/ 	.short	0x006c


	//----- nvinfo : EIATTR_PARAM_CBANK
	.align		4
        /*0128*/ 	.byte	0x04, 0x0a
        /*012a*/ 	.short	(.L_47 - .L_46)
	.align		4
.L_46:
        /*012c*/ 	.word	index@(.nv.constant0._Z23TC_INT_FP_NormalizationPKaPaS0_S0_PKiPiS3_S3_PKfPfS6_S6_iii)
        /*0130*/ 	.short	0x0380
        /*0132*/ 	.short	0x006c


	//----- nvinfo : EIATTR_SW_WAR
	.align		4
.L_47:
        /*0134*/ 	.byte	0x04, 0x36
        /*0136*/ 	.short	(.L_49 - .L_48)
.L_48:
        /*0138*/ 	.word	0x00000008
.L_49:


//--------------------- .nv.callgraph             --------------------------
	.section	.nv.callgraph,"",@"SHT_CUDA_CALLGRAPH"
	.align	4
	.sectionentsize	8
	.align		4
        /*0000*/ 	.word	0x00000000
	.align		4
        /*0004*/ 	.word	0xffffffff
	.align		4
        /*0008*/ 	.word	0x00000000
	.align		4
        /*000c*/ 	.word	0xfffffffe
	.align		4
        /*0010*/ 	.word	0x00000000
	.align		4
        /*0014*/ 	.word	0xfffffffd
	.align		4
        /*0018*/ 	.word	0x00000000
	.align		4
        /*001c*/ 	.word	0xfffffffc


//--------------------- .text._Z23TC_INT_FP_NormalizationPKaPaS0_S0_PKiPiS3_S3_PKfPfS6_S6_iii --------------------------
	.section	.text._Z23TC_INT_FP_NormalizationPKaPaS0_S0_PKiPiS3_S3_PKfPfS6_S6_iii,"ax",@progbits
	.align	128
        .global         _Z23TC_INT_FP_NormalizationPKaPaS0_S0_PKiPiS3_S3_PKfPfS6_S6_iii
        .type           _Z23TC_INT_FP_NormalizationPKaPaS0_S0_PKiPiS3_S3_PKfPfS6_S6_iii,@function
        .size           _Z23TC_INT_FP_NormalizationPKaPaS0_S0_PKiPiS3_S3_PKfPfS6_S6_iii,(.L_x_43 - _Z23TC_INT_FP_NormalizationPKaPaS0_S0_PKiPiS3_S3_PKfPfS6_S6_iii)
        .other          _Z23TC_INT_FP_NormalizationPKaPaS0_S0_PKiPiS3_S3_PKfPfS6_S6_iii,@"STO_CUDA_ENTRY STV_DEFAULT"
_Z23TC_INT_FP_NormalizationPKaPaS0_S0_PKiPiS3_S3_PKfPfS6_S6_iii:
.text._Z23TC_INT_FP_NormalizationPKaPaS0_S0_PKiPiS3_S3_PKfPfS6_S6_iii:
[----:B------:R-:W-:Y:S01]  /*0000*/  LDC R1, c[0x0][0x37c] ;  /* 0x0000df00ff017b82 */ /* 0x000fe20000000800 */
[----:B------:R-:W0:Y:S07]  /*0010*/  S2R R0, SR_TID.Y ;  /* 0x0000000000007919 */ /* 0x000e2e0000002200 */
[----:B------:R-:W0:Y:S01]  /*0020*/  S2UR UR4, SR_CTAID.Y ;  /* 0x00000000000479c3 */ /* 0x000e220000002600 */
[----:B------:R-:W1:Y:S07]  /*0030*/  S2R R5, SR_TID.X ;  /* 0x0000000000057919 */ /* 0x000e6e0000002100 */
[----:B------:R-:W0:Y:S08]  /*0040*/  LDC R3, c[0x0][0x364] ;  /* 0x0000d900ff037b82 */ /* 0x000e300000000800 */
[----:B------:R-:W1:Y:S08]  /*0050*/  S2UR UR5, SR_CTAID.X ;  /* 0x00000000000579c3 */ /* 0x000e700000002500 */
[----:B------:R-:W1:Y:S01]  /*0060*/  LDC R2, c[0x0][0x360] ;  /* 0x0000d800ff027b82 */ /* 0x000e620000000800 */
[----:B------:R-:W2:Y:S07]  /*0070*/  LDCU UR6, c[0x0][0x370] ;  /* 0x00006e00ff0677ac */ /* 0x000eae0008000800 */
[----:B------:R-:W3:Y:S01]  /*0080*/  LDC.64 R10, c[0x0][0x3e0] ;  /* 0x0000f800ff0a7b82 */ /* 0x000ee20000000a00 */
[----:B0-----:R-:W-:-:S02]  /*0090*/  IMAD R3, R3, UR4, R0 ;  /* 0x0000000403037c24 */ /* 0x001fc4000f8e0200 */
[C---:B-1----:R-:W-:Y:S02]  /*00a0*/  IMAD R4, R2.reuse, UR5, R5 ;  /* 0x0000000502047c24 */ /* 0x042fe4000f8e0205 */
[----:B--2---:R-:W-:Y:S01]  /*00b0*/  IMAD R0, R2, UR6, RZ ;  /* 0x0000000602007c24 */ /* 0x004fe2000f8e02ff */
[----:B------:R-:W0:Y:S03]  /*00c0*/  LDCU.64 UR6, c[0x0][0x358] ;  /* 0x00006b00ff0677ac */ /* 0x000e260008000a00 */
[--C-:B------:R-:W-:Y:S02]  /*00d0*/  IMAD R5, R3, R0, R4.reuse ;  /* 0x0000000003057224 */ /* 0x100fe400078e0204 */
[----:B---3--:R-:W-:Y:S01]  /*00e0*/  IMAD R8, R11, R10, RZ ;  /* 0x0000000a0b087224 */ /* 0x008fe200078e02ff */
[----:B------:R-:W1:Y:S01]  /*00f0*/  LDC R0, c[0x0][0x3e8] ;  /* 0x0000fa00ff007b82 */ /* 0x000e620000000800 */
[----:B------:R-:W-:-:S03]  /*0100*/  IMAD R2, R3, R11, R4 ;  /* 0x0000000b03027224 */ /* 0x000fc600078e0204 */
[----:B------:R-:W-:-:S13]  /*0110*/  ISETP.GE.AND P0, PT, R5, R8, PT ;  /* 0x000000080500720c */ /* 0x000fda0003f06270 */
[----:B------:R-:W2:Y:S02]  /*0120*/  @!P0 LDC.64 R6, c[0x0][0x388] ;  /* 0x0000e200ff068b82 */ /* 0x000ea40000000a00 */
[----:B--2---:R-:W-:-:S04]  /*0130*/  @!P0 IADD3 R6, P1, PT, R2, R6, RZ ;  /* 0x0000000602068210 */ /* 0x004fc80007f3e0ff */
[----:B------:R-:W-:-:S05]  /*0140*/  @!P0 LEA.HI.X.SX32 R7, R2, R7, 0x1, P1 ;  /* 0x0000000702078211 */ /* 0x000fca00008f0eff */
[----:B0-----:R0:W-:Y:S01]  /*0150*/  @!P0 STG.E.U8 desc[UR6][R6.64], RZ ;  /* 0x000000ff06008986 */ /* 0x0011e2000c101106 */
[----:B-1----:R-:W-:Y:S05]  /*0160*/  @!P0 EXIT ;  /* 0x000000000000894d */ /* 0x002fea0003800000 */
[----:B------:R-:W-:-:S05]  /*0170*/  IMAD R2, R0, R10, R8 ;  /* 0x0000000a00027224 */ /* 0x000fca00078e0208 */
[----:B------:R-:W-:-:S13]  /*0180*/  ISETP.GE.AND P0, PT, R5, R2, PT ;  /* 0x000000020500720c */ /* 0x000fda0003f06270 */
[----:B------:R-:W-:Y:S05]  /*0190*/  @P0 EXIT ;  /* 0x000000000000094d */ /* 0x000fea0003800000 */
[-C--:B------:R-:W-:Y:S01]  /*01a0*/  IABS R9, R0.reuse ;  /* 0x0000000000097213 */ /* 0x080fe20000000000 */
[----:B------:R-:W-:Y:S01]  /*01b0*/  IMAD R4, R3, R0, R4 ;  /* 0x0000000003047224 */ /* 0x000fe200078e0204 */
[----:B------:R-:W-:Y:S02]  /*01c0*/  IADD3 R5, PT, PT, R5, -R8, RZ ;  /* 0x8000000805057210 */ /* 0x000fe40007ffe0ff */
[----:B------:R-:W1:Y:S02]  /*01d0*/  I2F.RP R10, R9 ;  /* 0x00000009000a7306 */ /* 0x000e640000209400 */
[----:B------:R-:W-:-:S04]  /*01e0*/  SHF.R.S32.HI R2, RZ, 0x1f, R5 ;  /* 0x0000001fff027819 */ /* 0x000fc80000011405 */
[CC--:B0-----:R-:W-:Y:S02]  /*01f0*/  LEA.HI R6, R2.reuse, R5.reuse, RZ, 0x5 ;  /* 0x0000000502067211 */ /* 0x0c1fe400078f28ff */
[----:B------:R-:W-:Y:S02]  /*0200*/  LEA.HI R2, R2, R5, RZ, 0x6 ;  /* 0x0000000502027211 */ /* 0x000fe400078f30ff */
[----:B------:R-:W-:-:S04]  /*0210*/  SHF.R.U32.HI R11, RZ, 0x5, R6 ;  /* 0x00000005ff0b7819 */ /* 0x000fc80000011606 */
[----:B------:R-:W-:Y:S01]  /*0220*/  LEA.HI.SX32 R2, R2, -R11, 0x1a ;  /* 0x8000000b02027211 */ /* 0x000fe200078fd2ff */
[----:B-1----:R-:W0:Y:S01]  /*0230*/  MUFU.RCP R10, R10 ;  /* 0x0000000a000a7308 */ /* 0x002e220000001000 */
[----:B------:R-:W-:-:S03]  /*0240*/  LOP3.LUT R11, R11, 0x1, RZ, 0xc0, !PT ;  /* 0x000000010b0b7812 */ /* 0x000fc600078ec0ff */
[----:B------:R-:W-:-:S05]  /*0250*/  IMAD R5, R2, 0x20, R5 ;  /* 0x0000002002057824 */ /* 0x000fca00078e0205 */
[----:B------:R-:W-:Y:S02]  /*0260*/  IABS R2, R5 ;  /* 0x0000000500027213 */ /* 0x000fe40000000000 */
[----:B------:R-:W-:-:S04]  /*0270*/  LOP3.LUT R5, R5, R0, RZ, 0x3c, !PT ;  /* 0x0000000005057212 */ /* 0x000fc800078e3cff */
[----:B------:R-:W-:Y:S02]  /*0280*/  ISETP.GE.AND P2, PT, R5, RZ, PT ;  /* 0x000000ff0500720c */ /* 0x000fe40003f46270 */
[----:B0-----:R-:W-:-:S06]  /*0290*/  IADD3 R7, PT, PT, R10, 0xffffffe, RZ ;  /* 0x0ffffffe0a077810 */ /* 0x001fcc0007ffe0ff */
[----:B------:R-:W0:Y:S02]  /*02a0*/  F2I.FTZ.U32.TRUNC.NTZ R7, R7 ;  /* 0x0000000700077305 */ /* 0x000e24000021f000 */
[----:B0-----:R-:W-:-:S05]  /*02b0*/  IADD3 R6, PT, PT, RZ, -R7, RZ ;  /* 0x80000007ff067210 */ /* 0x001fca0007ffe0ff */
[----:B------:R-:W-:Y:S02]  /*02c0*/  IMAD R13, R6, R9, RZ ;  /* 0x00000009060d7224 */ /* 0x000fe400078e02ff */
[----:B------:R-:W-:-:S05]  /*02d0*/  HFMA2 R6, -RZ, RZ, 0, 0 ;  /* 0x00000000ff067431 */ /* 0x000fca00000001ff */
[----:B------:R-:W-:Y:S01]  /*02e0*/  IMAD.HI.U32 R8, R7, R13, R6 ;  /* 0x0000000d07087227 */ /* 0x000fe200078e0006 */
[----:B------:R-:W-:-:S05]  /*02f0*/  MOV R6, R2 ;  /* 0x0000000200067202 */ /* 0x000fca0000000f00 */
[----:B------:R-:W-:-:S04]  /*0300*/  IMAD.HI.U32 R2, R8, R6, RZ ;  /* 0x0000000608027227 */ /* 0x000fc800078e00ff */
[----:B------:R-:W-:-:S04]  /*0310*/  IMAD.MOV R7, RZ, RZ, -R2 ;  /* 0x000000ffff077224 */ /* 0x000fc800078e0a02 */
[----:B------:R-:W-:Y:S01]  /*0320*/  IMAD R6, R9, R7, R6 ;  /* 0x0000000709067224 */ /* 0x000fe200078e0206 */
[----:B------:R-:W-:-:S04]  /*0330*/  LOP3.LUT R7, RZ, R0, RZ, 0x33, !PT ;  /* 0x00000000ff077212 */ /* 0x000fc800078e33ff */
[----:B------:R-:W-:-:S13]  /*0340*/  ISETP.GT.U32.AND P1, PT, R9, R6, PT ;  /* 0x000000060900720c */ /* 0x000fda0003f24070 */
[-C--:B------:R-:W-:Y:S02]  /*0350*/  @!P1 IADD3 R6, PT, PT, R6, -R9.reuse, RZ ;  /* 0x8000000906069210 */ /* 0x080fe40007ffe0ff */
[----:B------:R-:W-:Y:S02]  /*0360*/  @!P1 IADD3 R2, PT, PT, R2, 0x1, RZ ;  /* 0x0000000102029810 */ /* 0x000fe40007ffe0ff */
[----:B------:R-:W-:Y:S02]  /*0370*/  ISETP.GE.U32.AND P0, PT, R6, R9, PT ;  /* 0x000000090600720c */ /* 0x000fe40003f06070 */
[----:B------:R-:W-:-:S11]  /*0380*/  ISETP.NE.U32.AND P1, PT, R11, 0x1, PT ;  /* 0x000000010b00780c */ /* 0x000fd60003f25070 */
[----:B------:R-:W-:Y:S01]  /*0390*/  @P0 VIADD R2, R2, 0x1 ;  /* 0x0000000102020836 */ /* 0x000fe20000000000 */
[----:B------:R-:W-:-:S04]  /*03a0*/  ISETP.NE.AND P0, PT, R0, RZ, PT ;  /* 0x000000ff0000720c */ /* 0x000fc80003f05270 */
[----:B------:R-:W-:-:S04]  /*03b0*/  @!P2 IADD3 R2, PT, PT, -R2, RZ, RZ ;  /* 0x000000ff0202a210 */ /* 0x000fc80007ffe1ff */
[----:B------:R-:W-:-:S05]  /*03c0*/  SEL R5, R7, R2, !P0 ;  /* 0x0000000207057207 */ /* 0x000fca0004000000 */
[----:B------:R-:W-:Y:S01]  /*03d0*/  IMAD R6, R5, R0, RZ ;  /* 0x0000000005067224 */ /* 0x000fe200078e02ff */
[----:B------:R-:W-:Y:S06]  /*03e0*/  @P1 BRA `(.L_x_0) ;  /* 0x0000000c009c1947 */ /* 0x000fec0003800000 */
[----:B------:R-:W-:Y:S02]  /*03f0*/  ISETP.GE.AND P0, PT, R0, 0x1, PT ;  /* 0x000000010000780c */ /* 0x000fe40003f06270 */
[----:B------:R-:W-:Y:S02]  /*0400*/  MOV R9, RZ ;  /* 0x000000ff00097202 */ /* 0x000fe40000000f00 */
[----:B------:R-:W-:-:S09]  /*0410*/  MOV R7, RZ ;  /* 0x000000ff00077202 */ /* 0x000fd20000000f00 */
[----:B------:R-:W-:Y:S05]  /*0420*/  @!P0 BRA `(.L_x_1) ;  /* 0x00000008001c8947 */ /* 0x000fea0003800000 */
[C---:B------:R-:W-:Y:S01]  /*0430*/  ISETP.GE.U32.AND P0, PT, R0.reuse, 0x10, PT ;  /* 0x000000100000780c */ /* 0x040fe20003f06070 */
[----:B------:R-:W-:Y:S01]  /*0440*/  HFMA2 R11, -RZ, RZ, 0, 0 ;  /* 0x00000000ff0b7431 */ /* 0x000fe200000001ff */
[----:B------:R-:W-:Y:S01]  /*0450*/  LOP3.LUT R25, R0, 0xf, RZ, 0xc0, !PT ;  /* 0x0000000f00197812 */ /* 0x000fe200078ec0ff */
[----:B------:R-:W-:Y:S01]  /*0460*/  IMAD.MOV.U32 R7, RZ, RZ, RZ ;  /* 0x000000ffff077224 */ /* 0x000fe200078e00ff */
[----:B------:R-:W-:Y:S02]  /*0470*/  MOV R9, RZ ;  /* 0x000000ff00097202 */ /* 0x000fe40000000f00 */
[----:B------:R-:W-:-:S07]  /*0480*/  ISETP.NE.AND P1, PT, R25, RZ, PT ;  /* 0x000000ff1900720c */ /* 0x000fce0003f25270 */
[----:B------:R-:W-:Y:S06]  /*0490*/  @!P0 BRA `(.L_x_2) ;  /* 0x0000000000f88947 */ /* 0x000fec0003800000 */
[----:B------:R-:W0:Y:S01]  /*04a0*/  LDCU.64 UR4, c[0x0][0x3c0] ;  /* 0x00007800ff0477ac */ /* 0x000e220008000a00 */
[----:B------:R-:W-:Y:S01]  /*04b0*/  LOP3.LUT R11, R0, 0x7ffffff0, RZ, 0xc0, !PT ;  /* 0x7ffffff0000b7812 */ /* 0x000fe200078ec0ff */
[----:B------:R-:W-:Y:S01]  /*04c0*/  IMAD.MOV.U32 R8, RZ, RZ, R6 ;  /* 0x000000ffff087224 */ /* 0x000fe200078e0006 */
[----:B------:R-:W-:Y:S02]  /*04d0*/  MOV R7, RZ ;  /* 0x000000ff00077202 */ /* 0x000fe40000000f00 */
[----:B------:R-:W-:Y:S01]  /*04e0*/  IADD3 R24, PT, PT, -R11, RZ, RZ ;  /* 0x000000ff0b187210 */ /* 0x000fe20007ffe1ff */
[----:B0-----:R-:W-:-:S04]  /*04f0*/  UIADD3 UR4, UP0, UPT, UR4, 0x20, URZ ;  /* 0x0000002004047890 */ /* 0x001fc8000ff1e0ff */
[----:B------:R-:W-:-:S12]  /*0500*/  UIADD3.X UR5, UPT, UPT, URZ, UR5, URZ, UP0, !UPT ;  /* 0x00000005ff057290 */ /* 0x000fd800087fe4ff */
.L_x_3:
[----:B------:R-:W-:Y:S02]  /*0510*/  MOV R2, UR4 ;  /* 0x0000000400027c02 */ /* 0x000fe40008000f00 */
[----:B------:R-:W-:-:S03]  /*0520*/  MOV R3, UR5 ;  /* 0x0000000500037c02 */ /* 0x000fc60008000f00 */
[----:B------:R-:W-:-:S05]  /*0530*/  IMAD.WIDE R2, R8, 0x4, R2 ;  /* 0x0000000408027825 */ /* 0x000fca00078e0202 */
[----:B------:R-:W2:Y:S04]  /*0540*/  LDG.E R26, desc[UR6][R2.64+-0x20] ;  /* 0xffffe006021a7981 */ /* 0x000ea8000c1e1900 */
[----:B------:R-:W3:Y:S04]  /*0550*/  LDG.E R10, desc[UR6][R2.64+-0x1c] ;  /* 0xffffe406020a7981 */ /* 0x000ee8000c1e1900 */
[----:B------:R-:W4:Y:S04]  /*0560*/  LDG.E R22, desc[UR6][R2.64+-0x18] ;  /* 0xffffe80602167981 */ /* 0x000f28000c1e1900 */
[----:B------:R-:W5:Y:S04]  /*0570*/  LDG.E R21, desc[UR6][R2.64+-0x14] ;  /* 0xffffec0602157981 */ /* 0x000f68000c1e1900 */
        /* <DEDUP_REMOVED lines=9> */
[----:B------:R-:W5:Y:S01]  /*0610*/  LDG.E R23, desc[UR6][R2.64+0x1c] ;  /* 0x00001c0602177981 */ /* 0x000f62000c1e1900 */
[C---:B--2---:R-:W-:Y:S01]  /*0620*/  FADD R27, R26.reuse, R9 ;  /* 0x000000091a1b7221 */ /* 0x044fe20000000000 */
[----:B------:R-:W-:-:S02]  /*0630*/  FFMA R29, R26, R26, R7 ;  /* 0x0000001a1a1d7223 */ /* 0x000fc40000000007 */
[----:B------:R-:W2:Y:S04]  /*0640*/  LDG.E R9, desc[UR6][R2.64+0x14] ;  /* 0x0000140602097981 */ /* 0x000ea8000c1e1900 */
[----:B------:R0:W2:Y:S01]  /*0650*/  LDG.E R7, desc[UR6][R2.64+0x18] ;  /* 0x0000180602077981 */ /* 0x0000a2000c1e1900 */
[----:B---3--:R-:W-:Y:S01]  /*0660*/  FADD R27, R27, R10 ;  /* 0x0000000a1b1b7221 */ /* 0x008fe20000000000 */
[----:B------:R-:W-:-:S03]  /*0670*/  FFMA R29, R10, R10, R29 ;  /* 0x0000000a0a1d7223 */ /* 0x000fc6000000001d */
[----:B----4-:R-:W-:Y:S01]  /*0680*/  FADD R10, R27, R22 ;  /* 0x000000161b0a7221 */ /* 0x010fe20000000000 */
[----:B------:R-:W-:-:S03]  /*0690*/  FFMA R22, R22, R22, R29 ;  /* 0x0000001616167223 */ /* 0x000fc6000000001d */
[----:B-----5:R-:W-:Y:S01]  /*06a0*/  FADD R27, R10, R21 ;  /* 0x000000150a1b7221 */ /* 0x020fe20000000000 */
[----:B------:R-:W-:-:S03]  /*06b0*/  FFMA R21, R21, R21, R22 ;  /* 0x0000001515157223 */ /* 0x000fc60000000016 */
[----:B------:R-:W-:Y:S01]  /*06c0*/  FADD R10, R27, R20 ;  /* 0x000000141b0a7221 */ /* 0x000fe20000000000 */
[----:B------:R-:W-:-:S03]  /*06d0*/  FFMA R20, R20, R20, R21 ;  /* 0x0000001414147223 */ /* 0x000fc60000000015 */
[----:B------:R-:W-:Y:S01]  /*06e0*/  FADD R21, R10, R19 ;  /* 0x000000130a157221 */ /* 0x000fe20000000000 */
[----:B------:R-:W-:-:S03]  /*06f0*/  FFMA R19, R19, R19, R20 ;  /* 0x0000001313137223 */ /* 0x000fc60000000014 */
[----:B0-----:R-:W-:Y:S01]  /*0700*/  FADD R2, R21, R18 ;  /* 0x0000001215027221 */ /* 0x001fe20000000000 */
[----:B------:R-:W-:-:S03]  /*0710*/  FFMA R18, R18, R18, R19 ;  /* 0x0000001212127223 */ /* 0x000fc60000000013 */
[----:B------:R-:W-:Y:S01]  /*0720*/  FADD R3, R2, R17 ;  /* 0x0000001102037221 */ /* 0x000fe20000000000 */
[----:B------:R-:W-:-:S03]  /*0730*/  FFMA R17, R17, R17, R18 ;  /* 0x0000001111117223 */ /* 0x000fc60000000012 */
[----:B------:R-:W-:Y:S01]  /*0740*/  FADD R2, R3, R16 ;  /* 0x0000001003027221 */ /* 0x000fe20000000000 */
[----:B------:R-:W-:-:S03]  /*0750*/  FFMA R16, R16, R16, R17 ;  /* 0x0000001010107223 */ /* 0x000fc60000000011 */
[----:B------:R-:W-:Y:S01]  /*0760*/  FADD R3, R2, R15 ;  /* 0x0000000f02037221 */ /* 0x000fe20000000000 */
[----:B------:R-:W-:Y:S01]  /*0770*/  FFMA R15, R15, R15, R16 ;  /* 0x0000000f0f0f7223 */ /* 0x000fe20000000010 */
[----:B------:R-:W-:Y:S02]  /*0780*/  VIADD R24, R24, 0x10 ;  /* 0x0000001018187836 */ /* 0x000fe40000000000 */
[----:B------:R-:W-:Y:S01]  /*0790*/  FADD R2, R3, R14 ;  /* 0x0000000e03027221 */ /* 0x000fe20000000000 */
[----:B------:R-:W-:-:S03]  /*07a0*/  FFMA R14, R14, R14, R15 ;  /* 0x0000000e0e0e7223 */ /* 0x000fc6000000000f */
[----:B------:R-:W-:Y:S01]  /*07b0*/  FADD R3, R2, R13 ;  /* 0x0000000d02037221 */ /* 0x000fe20000000000 */
[----:B------:R-:W-:Y:S01]  /*07c0*/  FFMA R13, R13, R13, R14 ;  /* 0x0000000d0d0d7223 */ /* 0x000fe2000000000e */
[----:B------:R-:W-:Y:S02]  /*07d0*/  ISETP.NE.AND P0, PT, R24, RZ, PT ;  /* 0x000000ff1800720c */ /* 0x000fe40003f05270 */
[----:B------:R-:W-:Y:S01]  /*07e0*/  FADD R2, R3, R12 ;  /* 0x0000000c03027221 */ /* 0x000fe20000000000 */
[----:B------:R-:W-:Y:S01]  /*07f0*/  FFMA R12, R12, R12, R13 ;  /* 0x0000000c0c0c7223 */ /* 0x000fe2000000000d */
[----:B------:R-:W-:Y:S02]  /*0800*/  IADD3 R8, PT, PT, R8, 0x10, RZ ;  /* 0x0000001008087810 */ /* 0x000fe40007ffe0ff */
[----:B--2---:R-:W-:Y:S01]  /*0810*/  FADD R2, R2, R9 ;  /* 0x0000000902027221 */ /* 0x004fe20000000000 */
[----:B------:R-:W-:-:S03]  /*0820*/  FFMA R12, R9, R9, R12 ;  /* 0x00000009090c7223 */ /* 0x000fc6000000000c */
[----:B------:R-:W-:Y:S01]  /*0830*/  FADD R2, R2, R7 ;  /* 0x0000000702027221 */ /* 0x000fe20000000000 */
[----:B------:R-:W-:-:S03]  /*0840*/  FFMA R12, R7, R7, R12 ;  /* 0x00000007070c7223 */ /* 0x000fc6000000000c */
[----:B------:R-:W-:Y:S01]  /*0850*/  FADD R9, R2, R23 ;  /* 0x0000001702097221 */ /* 0x000fe20000000000 */
[----:B------:R-:W-:Y:S01]  /*0860*/  FFMA R7, R23, R23, R12 ;  /* 0x0000001717077223 */ /* 0x000fe2000000000c */
[----:B------:R-:W-:Y:S06]  /*0870*/  @P0 BRA `(.L_x_3) ;  /* 0xfffffffc00240947 */ /* 0x000fec000383ffff */
.L_x_2:
[----:B------:R-:W-:Y:S05]  /*0880*/  @!P1 BRA `(.L_x_1) ;  /* 0x0000000400049947 */ /* 0x000fea0003800000 */
[----:B------:R-:W-:Y:S02]  /*0890*/  ISETP.GE.U32.AND P0, PT, R25, 0x8, PT ;  /* 0x000000081900780c */ /* 0x000fe40003f06070 */
[----:B------:R-:W-:-:S04]  /*08a0*/  LOP3.LUT R15, R0, 0x7, RZ, 0xc0, !PT ;  /* 0x00000007000f7812 */ /* 0x000fc800078ec0ff */
[----:B------:R-:W-:-:S07]  /*08b0*/  ISETP.NE.AND P1, PT, R15, RZ, PT ;  /* 0x000000ff0f00720c */ /* 0x000fce0003f25270 */
[----:B------:R-:W-:Y:S06]  /*08c0*/  @!P0 BRA `(.L_x_4) ;  /* 0x0000000000708947 */ /* 0x000fec0003800000 */
[----:B------:R-:W0:Y:S01]  /*08d0*/  LDC.64 R2, c[0x0][0x3c0] ;  /* 0x0000f000ff027b82 */ /* 0x000e220000000a00 */
[----:B------:R-:W-:-:S05]  /*08e0*/  IADD3 R13, PT, PT, R6, R11, RZ ;  /* 0x0000000b060d7210 */ /* 0x000fca0007ffe0ff */
[----:B0-----:R-:W-:-:S05]  /*08f0*/  IMAD.WIDE R2, R13, 0x4, R2 ;  /* 0x000000040d027825 */ /* 0x001fca00078e0202 */
[----:B------:R-:W2:Y:S04]  /*0900*/  LDG.E R12, desc[UR6][R2.64] ;  /* 0x00000006020c7981 */ /* 0x000ea8000c1e1900 */
[----:B------:R-:W3:Y:S04]  /*0910*/  LDG.E R14, desc[UR6][R2.64+0x4] ;  /* 0x00000406020e7981 */ /* 0x000ee8000c1e1900 */
[----:B------:R-:W4:Y:S04]  /*0920*/  LDG.E R16, desc[UR6][R2.64+0x8] ;  /* 0x0000080602107981 */ /* 0x000f28000c1e1900 */
[----:B------:R-:W5:Y:S04]  /*0930*/  LDG.E R18, desc[UR6][R2.64+0xc] ;  /* 0x00000c0602127981 */ /* 0x000f68000c1e1900 */
[----:B------:R-:W5:Y:S04]  /*0940*/  LDG.E R20, desc[UR6][R2.64+0x10] ;  /* 0x0000100602147981 */ /* 0x000f68000c1e1900 */
[----:B------:R-:W5:Y:S04]  /*0950*/  LDG.E R22, desc[UR6][R2.64+0x14] ;  /* 0x0000140602167981 */ /* 0x000f68000c1e1900 */
[----:B------:R-:W5:Y:S04]  /*0960*/  LDG.E R8, desc[UR6][R2.64+0x18] ;  /* 0x0000180602087981 */ /* 0x000f68000c1e1900 */
[----:B------:R-:W5:Y:S01]  /*0970*/  LDG.E R10, desc[UR6][R2.64+0x1c] ;  /* 0x00001c06020a7981 */ /* 0x000f62000c1e1900 */
[----:B------:R-:W-:Y:S01]  /*0980*/  IADD3 R11, PT, PT, R11, 0x8, RZ ;  /* 0x000000080b0b7810 */ /* 0x000fe20007ffe0ff */
[----:B--2---:R-:W-:Y:S01]  /*0990*/  FADD R9, R9, R12 ;  /* 0x0000000c09097221 */ /* 0x004fe20000000000 */
[----:B------:R-:W-:-:S03]  /*09a0*/  FFMA R7, R12, R12, R7 ;  /* 0x0000000c0c077223 */ /* 0x000fc60000000007 */
        /* <DEDUP_REMOVED lines=10> */
[----:B------:R-:W-:Y:S01]  /*0a50*/  FADD R9, R9, R8 ;  /* 0x0000000809097221 */ /* 0x000fe20000000000 */
[----:B------:R-:W-:-:S03]  /*0a60*/  FFMA R7, R8, R8, R7 ;  /* 0x0000000808077223 */ /* 0x000fc60000000007 */
[----:B------:R-:W-:Y:S01]  /*0a70*/  FADD R9, R9, R10 ;  /* 0x0000000a09097221 */ /* 0x000fe20000000000 */
[----:B------:R-:W-:-:S07]  /*0a80*/  FFMA R7, R10, R10, R7 ;  /* 0x0000000a0a077223 */ /* 0x000fce0000000007 */
.L_x_4:
[----:B------:R-:W-:Y:S05]  /*0a90*/  @!P1 BRA `(.L_x_1) ;  /* 0x0000000000809947 */ /* 0x000fea0003800000 */
[----:B------:R-:W-:Y:S02]  /*0aa0*/  ISETP.GE.U32.AND P0, PT, R15, 0x4, PT ;  /* 0x000000040f00780c */ /* 0x000fe40003f06070 */
[----:B------:R-:W-:-:S04]  /*0ab0*/  LOP3.LUT R8, R0, 0x3, RZ, 0xc0, !PT ;  /* 0x0000000300087812 */ /* 0x000fc800078ec0ff */
[----:B------:R-:W-:-:S07]  /*0ac0*/  ISETP.NE.AND P1, PT, R8, RZ, PT ;  /* 0x000000ff0800720c */ /* 0x000fce0003f25270 */
[----:B------:R-:W-:Y:S06]  /*0ad0*/  @!P0 BRA `(.L_x_5) ;  /* 0x0000000000408947 */ /* 0x000fec0003800000 */
[----:B------:R-:W0:Y:S01]  /*0ae0*/  LDC.64 R2, c[0x0][0x3c0] ;  /* 0x0000f000ff027b82 */ /* 0x000e220000000a00 */
[----:B------:R-:W-:-:S04]  /*0af0*/  IMAD.IADD R13, R6, 0x1, R11 ;  /* 0x00000001060d7824 */ /* 0x000fc800078e020b */
[----:B0-----:R-:W-:-:S05]  /*0b00*/  IMAD.WIDE R2, R13, 0x4, R2 ;  /* 0x000000040d027825 */ /* 0x001fca00078e0202 */
[----:B------:R-:W2:Y:S04]  /*0b10*/  LDG.E R10, desc[UR6][R2.64] ;  /* 0x00000006020a7981 */ /* 0x000ea8000c1e1900 */
[----:B------:R-:W3:Y:S04]  /*0b20*/  LDG.E R12, desc[UR6][R2.64+0x4] ;  /* 0x00000406020c7981 */ /* 0x000ee8000c1e1900 */
[----:B------:R-:W4:Y:S04]  /*0b30*/  LDG.E R14, desc[UR6][R2.64+0x8] ;  /* 0x00000806020e7981 */ /* 0x000f28000c1e1900 */
        /* <DEDUP_REMOVED lines=9> */
[----:B------:R-:W-:-:S07]  /*0bd0*/  FFMA R7, R16, R16, R7 ;  /* 0x0000001010077223 */ /* 0x000fce0000000007 */
.L_x_5:
[----:B------:R-:W-:Y:S05]  /*0be0*/  @!P1 BRA `(.L_x_1) ;  /* 0x00000000002c9947 */ /* 0x000fea0003800000 */
[----:B------:R-:W0:Y:S01]  /*0bf0*/  LDC.64 R12, c[0x0][0x3c0] ;  /* 0x0000f000ff0c7b82 */ /* 0x000e220000000a00 */
[----:B------:R-:W-:Y:S02]  /*0c00*/  IADD3 R11, PT, PT, R6, R11, RZ ;  /* 0x0000000b060b7210 */ /* 0x000fe40007ffe0ff */
[----:B------:R-:W-:-:S07]  /*0c10*/  IADD3 R8, PT, PT, -R8, RZ, RZ ;  /* 0x000000ff08087210 */ /* 0x000fce0007ffe1ff */
.L_x_6:
[----:B0-----:R-:W-:-:S06]  /*0c20*/  IMAD.WIDE R2, R11, 0x4, R12 ;  /* 0x000000040b027825 */ /* 0x001fcc00078e020c */
[----:B------:R-:W2:Y:S01]  /*0c30*/  LDG.E R2, desc[UR6][R2.64] ;  /* 0x0000000602027981 */ /* 0x000ea2000c1e1900 */
[----:B------:R-:W-:Y:S01]  /*0c40*/  VIADD R8, R8, 0x1 ;  /* 0x0000000108087836 */ /* 0x000fe20000000000 */
[----:B------:R-:W-:-:S04]  /*0c50*/  IADD3 R11, PT, PT, R11, 0x1, RZ ;  /* 0x000000010b0b7810 */ /* 0x000fc80007ffe0ff */
[----:B------:R-:W-:Y:S01]  /*0c60*/  ISETP.NE.AND P0, PT, R8, RZ, PT ;  /* 0x000000ff0800720c */ /* 0x000fe20003f05270 */
[C---:B--2---:R-:W-:Y:S01]  /*0c70*/  FADD R9, R2.reuse, R9 ;  /* 0x0000000902097221 */ /* 0x044fe20000000000 */
[----:B------:R-:W-:-:S11]  /*0c80*/  FFMA R7, R2, R2, R7 ;  /* 0x0000000202077223 */ /* 0x000fd60000000007 */
[----:B------:R-:W-:Y:S05]  /*0c90*/  @P0 BRA `(.L_x_6) ;  /* 0xfffffffc00e00947 */ /* 0x000fea000383ffff */
.L_x_1:
[----:B------:R-:W-:Y:S01]  /*0ca0*/  I2FP.F32.S32 R3, R0 ;  /* 0x0000000000037245 */ /* 0x000fe20000201400 */
[----:B------:R-:W-:Y:S03]  /*0cb0*/  BSSY.RECONVERGENT B0, `(.L_x_7) ;  /* 0x000000d000007945 */ /* 0x000fe60003800200 */
[----:B------:R-:W0:Y:S08]  /*0cc0*/  MUFU.RCP R0, R3 ;  /* 0x0000000300007308 */ /* 0x000e300000001000 */
[----:B------:R-:W1:Y:S01]  /*0cd0*/  FCHK P0, R9, R3 ;  /* 0x0000000309007302 */ /* 0x000e620000000000 */
[----:B0-----:R-:W-:-:S04]  /*0ce0*/  FFMA R11, -R3, R0, 1 ;  /* 0x3f800000030b7423 */ /* 0x001fc80000000100 */
[----:B------:R-:W-:-:S04]  /*0cf0*/  FFMA R0, R0, R11, R0 ;  /* 0x0000000b00007223 */ /* 0x000fc80000000000 */
[----:B------:R-:W-:-:S04]  /*0d00*/  FFMA R2, R0, R9, RZ ;  /* 0x0000000900027223 */ /* 0x000fc800000000ff */
[----:B------:R-:W-:-:S04]  /*0d10*/  FFMA R11, -R3, R2, R9 ;  /* 0x00000002030b7223 */ /* 0x000fc80000000109 */
[----:B------:R-:W-:Y:S01]  /*0d20*/  FFMA R2, R0, R11, R2 ;  /* 0x0000000b00027223 */ /* 0x000fe20000000002 */
[----:B-1----:R-:W-:Y:S06]  /*0d30*/  @!P0 BRA `(.L_x_8) ;  /* 0x0000000000108947 */ /* 0x002fec0003800000 */
[----:B------:R-:W-:Y:S02]  /*0d40*/  MOV R0, R9 ;  /* 0x0000000900007202 */ /* 0x000fe40000000f00 */
[----:B------:R-:W-:-:S07]  /*0d50*/  MOV R6, 0xd70 ;  /* 0x00000d7000067802 */ /* 0x000fce0000000f00 */
[----:B------:R-:W-:Y:S05]  /*0d60*/  CALL.REL.NOINC `($__internal_1_$__cuda_sm3x_div_rn_noftz_f32_slowpath) ;  /* 0x0000001000d47944 */ /* 0x000fea0003c00000 */
[----:B------:R-:W-:-:S07]  /*0d70*/  MOV R2, R0 ;  /* 0x0000000000027202 */ /* 0x000fce0000000f00 */
.L_x_8:
[----:B------:R-:W-:Y:S05]  /*0d80*/  BSYNC.RECONVERGENT B0 ;  /* 0x0000000000007941 */ /* 0x000fea0003800200 */
.L_x_7:
[----:B------:R-:W0:Y:S01]  /*0d90*/  MUFU.RCP R0, R3 ;  /* 0x0000000300007308 */ /* 0x000e220000001000 */
[----:B------:R-:W-:Y:S07]  /*0da0*/  BSSY.RECONVERGENT B0, `(.L_x_9) ;  /* 0x000000c000007945 */ /* 0x000fee0003800200 */
[----:B------:R-:W1:Y:S01]  /*0db0*/  FCHK P0, R7, R3 ;  /* 0x0000000307007302 */ /* 0x000e620000000000 */
[----:B0-----:R-:W-:-:S04]  /*0dc0*/  FFMA R9, -R3, R0, 1 ;  /* 0x3f80000003097423 */ /* 0x001fc80000000100 */
[----:B------:R-:W-:-:S04]  /*0dd0*/  FFMA R0, R0, R9, R0 ;  /* 0x0000000900007223 */ /* 0x000fc80000000000 */
[----:B------:R-:W-:-:S04]  /*0de0*/  FFMA R6, R0, R7, RZ ;  /* 0x0000000700067223 */ /* 0x000fc800000000ff */
[----:B------:R-:W-:-:S04]  /*0df0*/  FFMA R9, -R3, R6, R7 ;  /* 0x0000000603097223 */ /* 0x000fc80000000107 */
[----:B------:R-:W-:Y:S01]  /*0e00*/  FFMA R9, R0, R9, R6 ;  /* 0x0000000900097223 */ /* 0x000fe20000000006 */
[----:B-1----:R-:W-:Y:S06]  /*0e10*/  @!P0 BRA `(.L_x_10) ;  /* 0x0000000000108947 */ /* 0x002fec0003800000 */
[----:B------:R-:W-:Y:S01]  /*0e20*/  IMAD.MOV.U32 R0, RZ, RZ, R7 ;  /* 0x000000ffff007224 */ /* 0x000fe200078e0007 */
[----:B------:R-:W-:-:S07]  /*0e30*/  MOV R6, 0xe50 ;  /* 0x00000e5000067802 */ /* 0x000fce0000000f00 */
[----:B------:R-:W-:Y:S05]  /*0e40*/  CALL.REL.NOINC `($__internal_1_$__cuda_sm3x_div_rn_noftz_f32_slowpath) ;  /* 0x00000010009c7944 */ /* 0x000fea0003c00000 */
[----:B------:R-:W-:-:S07]  /*0e50*/  MOV R9, R0 ;  /* 0x0000000000097202 */ /* 0x000fce0000000f00 */
.L_x_10:
[----:B------:R-:W-:Y:S05]  /*0e60*/  BSYNC.RECONVERGENT B0 ;  /* 0x0000000000007941 */ /* 0x000fea0003800200 */
.L_x_9:
[----:B------:R-:W0:Y:S02]  /*0e70*/  LDC.64 R6, c[0x0][0x3c0] ;  /* 0x0000f000ff067b82 */ /* 0x000e240000000a00 */
[----:B0-----:R-:W-:-:S06]  /*0e80*/  IMAD.WIDE R6, R4, 0x4, R6 ;  /* 0x0000000404067825 */ /* 0x001fcc00078e0206 */
[----:B------:R-:W2:Y:S01]  /*0e90*/  LDG.E R7, desc[UR6][R6.64] ;  /* 0x0000000606077981 */ /* 0x000ea2000c1e1900 */
[----:B------:R-:W-:Y:S01]  /*0ea0*/  FFMA R9, -R2, R2, R9 ;  /* 0x0000000202097223 */ /* 0x000fe20000000109 */
[----:B------:R-:W-:Y:S03]  /*0eb0*/  BSSY.RECONVERGENT B0, `(.L_x_11) ;  /* 0x0000010000007945 */ /* 0x000fe60003800200 */
[----:B------:R-:W-:-:S04]  /*0ec0*/  FADD R9, R9, 9.9999997473787516356e-06 ;  /* 0x3727c5ac09097421 */ /* 0x000fc80000000000 */
[----:B------:R0:W1:Y:S01]  /*0ed0*/  MUFU.RSQ R8, R9 ;  /* 0x0000000900087308 */ /* 0x0000620000001400 */
[----:B------:R-:W-:-:S04]  /*0ee0*/  IADD3 R0, PT, PT, R9, -0xd000000, RZ ;  /* 0xf300000009007810 */ /* 0x000fc80007ffe0ff */
[----:B------:R-:W-:Y:S01]  /*0ef0*/  ISETP.GT.U32.AND P0, PT, R0, 0x727fffff, PT ;  /* 0x727fffff0000780c */ /* 0x000fe20003f04070 */
[----:B--2---:R-:W-:-:S04]  /*0f00*/  FADD R2, R7, -R2 ;  /* 0x8000000207027221 */ /* 0x004fc80000000000 */
[----:B------:R-:W-:-:S08]  /*0f10*/  FMUL R2, R2, 1000000 ;  /* 0x4974240002027820 */ /* 0x000fd00000400000 */
[----:B01----:R-:W-:Y:S05]  /*0f20*/  @!P0 BRA `(.L_x_12) ;  /* 0x0000000000108947 */ /* 0x003fea0003800000 */
[----:B------:R-:W-:Y:S02]  /*0f30*/  MOV R0, R9 ;  /* 0x0000000900007202 */ /* 0x000fe40000000f00 */
[----:B------:R-:W-:-:S07]  /*0f40*/  MOV R10, 0xf60 ;  /* 0x00000f60000a7802 */ /* 0x000fce0000000f00 */
[----:B------:R-:W-:Y:S05]  /*0f50*/  CALL.REL.NOINC `($__internal_0_$__cuda_sm20_sqrt_rn_f32_slowpath) ;  /* 0x0000000c00fc7944 */ /* 0x000fea0003c00000 */
[----:B------:R-:W-:Y:S05]  /*0f60*/  BRA `(.L_x_13) ;  /* 0x0000000000107947 */ /* 0x000fea0003800000 */
.L_x_12:
[----:B------:R-:W-:Y:S01]  /*0f70*/  FMUL.FTZ R0, R9, R8 ;  /* 0x0000000809007220 */ /* 0x000fe20000410000 */
[----:B------:R-:W-:-:S03]  /*0f80*/  FMUL.FTZ R6, R8, 0.5 ;  /* 0x3f00000008067820 */ /* 0x000fc60000410000 */
[----:B------:R-:W-:-:S04]  /*0f90*/  FFMA R3, -R0, R0, R9 ;  /* 0x0000000000037223 */ /* 0x000fc80000000109 */
[----:B------:R-:W-:-:S07]  /*0fa0*/  FFMA R0, R3, R6, R0 ;  /* 0x0000000603007223 */ /* 0x000fce0000000000 */
.L_x_13:
[----:B------:R-:W-:Y:S05]  /*0fb0*/  BSYNC.RECONVERGENT B0 ;  /* 0x0000000000007941 */ /* 0x000fea0003800200 */
.L_x_11:
[----:B------:R-:W-:Y:S01]  /*0fc0*/  FMUL R7, R0, 1000 ;  /* 0x447a000000077820 */ /* 0x000fe20000400000 */
        /* <DEDUP_REMOVED lines=10> */
[----:B------:R-:W-:Y:S02]  /*1070*/  MOV R3, R7 ;  /* 0x0000000700037202 */ /* 0x000fe40000000f00 */
[----:B------:R-:W-:-:S07]  /*1080*/  MOV R6, 0x10a0 ;  /* 0x000010a000067802 */ /* 0x000fce0000000f00 */
[----:B------:R-:W-:Y:S05]  /*1090*/  CALL.REL.NOINC `($__internal_1_$__cuda_sm3x_div_rn_noftz_f32_slowpath) ;  /* 0x0000001000087944 */ /* 0x000fea0003c00000 */
.L_x_15:
[----:B------:R-:W-:Y:S05]  /*10a0*/  BSYNC.RECONVERGENT B0 ;  /* 0x0000000000007941 */ /* 0x000fea0003800200 */
.L_x_14:
[----:B------:R-:W0:Y:S08]  /*10b0*/  LDC.64 R2, c[0x0][0x3d0] ;  /* 0x0000f400ff027b82 */ /* 0x000e300000000a00 */
[----:B------:R-:W1:Y:S01]  /*10c0*/  LDC.64 R6, c[0x0][0x3d8] ;  /* 0x0000f600ff067b82 */ /* 0x000e620000000a00 */
[----:B0-----:R-:W-:-:S06]  /*10d0*/  IMAD.WIDE R2, R5, 0x4, R2 ;  /* 0x0000000405027825 */ /* 0x001fcc00078e0202 */
[----:B------:R-:W2:Y:S01]  /*10e0*/  LDG.E R3, desc[UR6][R2.64] ;  /* 0x0000000602037981 */ /* 0x000ea2000c1e1900 */
[----:B-1----:R-:W-:-:S06]  /*10f0*/  IMAD.WIDE R6, R5, 0x4, R6 ;  /* 0x0000000405067825 */ /* 0x002fcc00078e0206 */
[----:B------:R-:W2:Y:S01]  /*1100*/  LDG.E R7, desc[UR6][R6.64] ;  /* 0x0000000606077981 */ /* 0x000ea2000c1e1900 */
[----:B------:R-:W-:Y:S02]  /*1110*/  HFMA2 R8, -RZ, RZ, 0.34521484375, 0.483642578125 ;  /* 0x358637bdff087431 */ /* 0x000fe400000001ff */
[----:B------:R-:W-:Y:S01]  /*1120*/  FADD R0, R0, 500000 ;  /* 0x48f4240000007421 */ /* 0x000fe20000000000 */
[----:B------:R-:W-:-:S05]  /*1130*/  MOV R5, 0x49742400 ;  /* 0x4974240000057802 */ /* 0x000fca0000000f00 */
[----:B------:R-:W-:-:S04]  /*1140*/  FFMA R5, R8, -R5, 1 ;  /* 0x3f80000008057423 */ /* 0x000fc80000000805 */
[----:B------:R-:W-:Y:S01]  /*1150*/  FFMA R5, R5, R8, 9.9999999747524270788e-07 ;  /* 0x358637bd05057423 */ /* 0x000fe20000000008 */
[----:B------:R-:W-:Y:S01]  /*1160*/  BSSY.RECONVERGENT B0, `(.L_x_16) ;  /* 0x000000b000007945 */ /* 0x000fe20003800200 */
[----:B--2---:R-:W-:-:S04]  /*1170*/  FFMA R0, R0, R3, R7 ;  /* 0x0000000300007223 */ /* 0x004fc80000000007 */
[----:B------:R-:W0:Y:S01]  /*1180*/  FCHK P0, R0, 1000000 ;  /* 0x4974240000007902 */ /* 0x000e220000000000 */
[----:B------:R-:W-:-:S04]  /*1190*/  FFMA R8, R0, R5, RZ ;  /* 0x0000000500087223 */ /* 0x000fc800000000ff */
[----:B------:R-:W-:-:S04]  /*11a0*/  FFMA R9, R8, -1000000, R0 ;  /* 0xc974240008097823 */ /* 0x000fc80000000000 */
[----:B------:R-:W-:Y:S01]  /*11b0*/  FFMA R9, R5, R9, R8 ;  /* 0x0000000905097223 */ /* 0x000fe20000000008 */
[----:B0-----:R-:W-:Y:S06]  /*11c0*/  @!P0 BRA `(.L_x_17) ;  /* 0x0000000000108947 */ /* 0x001fec0003800000 */
[----:B------:R-:W-:Y:S01]  /*11d0*/  IMAD.MOV.U32 R3, RZ, RZ, 0x49742400 ;  /* 0x49742400ff037424 */ /* 0x000fe200078e00ff */
[----:B------:R-:W-:-:S07]  /*11e0*/  MOV R6, 0x1200 ;  /* 0x0000120000067802 */ /* 0x000fce0000000f00 */
[----:B------:R-:W-:Y:S05]  /*11f0*/  CALL.REL.NOINC `($__internal_1_$__cuda_sm3x_div_rn_noftz_f32_slowpath) ;  /* 0x0000000c00b07944 */ /* 0x000fea0003c00000 */
[----:B------:R-:W-:-:S07]  /*1200*/  MOV R9, R0 ;  /* 0x0000000000097202 */ /* 0x000fce0000000f00 */
.L_x_17:
[----:B------:R-:W-:Y:S05]  /*1210*/  BSYNC.RECONVERGENT B0 ;  /* 0x0000000000007941 */ /* 0x000fea0003800200 */
.L_x_16:
[----:B------:R-:W0:Y:S02]  /*1220*/  LDC.64 R2, c[0x0][0x3c8] ;  /* 0x0000f200ff027b82 */ /* 0x000e240000000a00 */
[----:B0-----:R-:W-:-:S05]  /*1230*/  IMAD.WIDE R4, R4, 0x4, R2 ;  /* 0x0000000404047825 */ /* 0x001fca00078e0202 */
[----:B------:R-:W-:Y:S01]  /*1240*/  STG.E desc[UR6][R4.64], R9 ;  /* 0x0000000904007986 */ /* 0x000fe2000c101906 */
[----:B------:R-:W-:Y:S05]  /*1250*/  EXIT ;  /* 0x000000000000794d */ /* 0x000fea0003800000 */
.L_x_0:
        /* <DEDUP_REMOVED lines=15> */
[----:B------:R-:W-:Y:S02]  /*1350*/  MOV R19, RZ ;  /* 0x000000ff00137202 */ /* 0x000fe40000000f00 */
[----:B------:R-:W-:Y:S01]  /*1360*/  IADD3 R24, PT, PT, -R11, RZ, RZ ;  /* 0x000000ff0b187210 */ /* 0x000fe20007ffe1ff */
[----:B0-----:R-:W-:-:S04]  /*1370*/  UIADD3 UR4, UP0, UPT, UR4, 0x20, URZ ;  /* 0x0000002004047890 */ /* 0x001fc8000ff1e0ff */
[----:B------:R-:W-:-:S12]  /*1380*/  UIADD3.X UR5, UPT, UPT, URZ, UR5, URZ, UP0, !UPT ;  /* 0x00000005ff057290 */ /* 0x000fd800087fe4ff */
.L_x_20:
[----:B------:R-:W-:Y:S01]  /*1390*/  MOV R2, UR4 ;  /* 0x0000000400027c02 */ /* 0x000fe20008000f00 */
[----:B------:R-:W-:-:S04]  /*13a0*/  IMAD.U32 R3, RZ, RZ, UR5 ;  /* 0x00000005ff037e24 */ /* 0x000fc8000f8e00ff */
        /* <DEDUP_REMOVED lines=10> */
[----:B------:R-:W5:Y:S01]  /*1450*/  LDG.E R12, desc[UR6][R2.64+0x4] ;  /* 0x00000406020c7981 */ /* 0x000f62000c1e1900 */
[-C--:B--2---:R-:W-:Y:S01]  /*1460*/  IMAD R21, R20, R20.reuse, R21 ;  /* 0x0000001414157224 */ /* 0x084fe200078e0215 */
[----:B---3--:R-:W-:-:S02]  /*1470*/  IADD3 R26, PT, PT, R22, R20, R19 ;  /* 0x00000014161a7210 */ /* 0x008fc40007ffe013 */
[----:B------:R-:W2:Y:S01]  /*1480*/  LDG.E R19, desc[UR6][R2.64+0x8] ;  /* 0x0000080602137981 */ /* 0x000ea2000c1e1900 */
[----:B------:R-:W-:-:S03]  /*1490*/  IMAD R22, R22, R22, R21 ;  /* 0x0000001616167224 */ /* 0x000fc600078e0215 */
[----:B------:R-:W3:Y:S01]  /*14a0*/  LDG.E R20, desc[UR6][R2.64+0xc] ;  /* 0x00000c0602147981 */ /* 0x000ee2000c1e1900 */
[-C--:B----4-:R-:W-:Y:S01]  /*14b0*/  IMAD R27, R23, R23.reuse, R22 ;  /* 0x00000017171b7224 */ /* 0x090fe200078e0216 */
[C---:B-----5:R-:W-:Y:S02]  /*14c0*/  IADD3 R23, PT, PT, R18.reuse, R23, R26 ;  /* 0x0000001712177210 */ /* 0x060fe40007ffe01a */
[----:B------:R-:W4:Y:S01]  /*14d0*/  LDG.E R21, desc[UR6][R2.64+0x10] ;  /* 0x0000100602157981 */ /* 0x000f22000c1e1900 */
[----:B------:R-:W-:-:S03]  /*14e0*/  IMAD R26, R18, R18, R27 ;  /* 0x00000012121a7224 */ /* 0x000fc600078e021b */
[----:B------:R-:W5:Y:S04]  /*14f0*/  LDG.E R22, desc[UR6][R2.64+0x14] ;  /* 0x0000140602167981 */ /* 0x000f68000c1e1900 */
[----:B------:R-:W5:Y:S04]  /*1500*/  LDG.E R18, desc[UR6][R2.64+0x18] ;  /* 0x0000180602127981 */ /* 0x000f68000c1e1900 */
[----:B------:R4:W5:Y:S01]  /*1510*/  LDG.E R27, desc[UR6][R2.64+0x1c] ;  /* 0x00001c06021b7981 */ /* 0x000962000c1e1900 */
[-C--:B------:R-:W-:Y:S01]  /*1520*/  IMAD R29, R17, R17.reuse, R26 ;  /* 0x00000011111d7224 */ /* 0x080fe200078e021a */
[----:B------:R-:W-:-:S02]  /*1530*/  IADD3 R23, PT, PT, R16, R17, R23 ;  /* 0x0000001110177210 */ /* 0x000fc40007ffe017 */
[----:B------:R-:W-:Y:S01]  /*1540*/  IADD3 R24, PT, PT, R24, 0x10, RZ ;  /* 0x0000001018187810 */ /* 0x000fe20007ffe0ff */
[----:B------:R-:W-:Y:S01]  /*1550*/  IMAD R26, R16, R16, R29 ;  /* 0x00000010101a7224 */ /* 0x000fe200078e021d */
[-C--:B------:R-:W-:Y:S02]  /*1560*/  IADD3 R23, PT, PT, R14, R15.reuse, R23 ;  /* 0x0000000f0e177210 */ /* 0x080fe40007ffe017 */
[----:B------:R-:W-:Y:S01]  /*1570*/  ISETP.NE.AND P1, PT, R24, RZ, PT ;  /* 0x000000ff1800720c */ /* 0x000fe20003f25270 */
[----:B------:R-:W-:Y:S01]  /*1580*/  IMAD R29, R15, R15, R26 ;  /* 0x0000000f0f1d7224 */ /* 0x000fe200078e021a */
[----:B------:R-:W-:Y:S02]  /*1590*/  IADD3 R23, PT, PT, R12, R13, R23 ;  /* 0x0000000d0c177210 */ /* 0x000fe40007ffe017 */
[----:B------:R-:W-:Y:S01]  /*15a0*/  IADD3 R10, PT, PT, R10, 0x10, RZ ;  /* 0x000000100a0a7810 */ /* 0x000fe20007ffe0ff */
[----:B------:R-:W-:-:S04]  /*15b0*/  IMAD R26, R14, R14, R29 ;  /* 0x0000000e0e1a7224 */ /* 0x000fc800078e021d */
[----:B------:R-:W-:-:S04]  /*15c0*/  IMAD R29, R13, R13, R26 ;  /* 0x0000000d0d1d7224 */ /* 0x000fc800078e021a */
[----:B------:R-:W-:-:S04]  /*15d0*/  IMAD R26, R12, R12, R29 ;  /* 0x0000000c0c1a7224 */ /* 0x000fc800078e021d */
[----:B--2---:R-:W-:-:S04]  /*15e0*/  IMAD R17, R19, R19, R26 ;  /* 0x0000001313117224 */ /* 0x004fc800078e021a */
[C---:B---3--:R-:W-:Y:S01]  /*15f0*/  IMAD R14, R20.reuse, R20, R17 ;  /* 0x00000014140e7224 */ /* 0x048fe200078e0211 */
[----:B------:R-:W-:-:S03]  /*1600*/  IADD3 R23, PT, PT, R20, R19, R23 ;  /* 0x0000001314177210 */ /* 0x000fc60007ffe017 */
[----:B----4-:R-:W-:-:S04]  /*1610*/  IMAD R3, R21, R21, R14 ;  /* 0x0000001515037224 */ /* 0x010fc800078e020e */
[C---:B-----5:R-:W-:Y:S01]  /*1620*/  IMAD R3, R22.reuse, R22, R3 ;  /* 0x0000001616037224 */ /* 0x060fe200078e0203 */
[----:B------:R-:W-:-:S03]  /*1630*/  IADD3 R23, PT, PT, R22, R21, R23 ;  /* 0x0000001516177210 */ /* 0x000fc60007ffe017 */
[-C--:B------:R-:W-:Y:S01]  /*1640*/  IMAD R2, R18, R18.reuse, R3 ;  /* 0x0000001212027224 */ /* 0x080fe200078e0203 */
[----:B------:R-:W-:-:S03]  /*1650*/  IADD3 R19, PT, PT, R27, R18, R23 ;  /* 0x000000121b137210 */ /* 0x000fc60007ffe017 */
[----:B------:R-:W-:Y:S01]  /*1660*/  IMAD R21, R27, R27, R2 ;  /* 0x0000001b1b157224 */ /* 0x000fe200078e0202 */
[----:B------:R-:W-:Y:S06]  /*1670*/  @P1 BRA `(.L_x_20) ;  /* 0xfffffffc00441947 */ /* 0x000fec000383ffff */
.L_x_19:
        /* <DEDUP_REMOVED lines=16> */
[----:B------:R-:W-:-:S02]  /*1780*/  VIADD R11, R11, 0x8 ;  /* 0x000000080b0b7836 */ /* 0x000fc40000000000 */
[----:B--2---:R-:W-:-:S04]  /*1790*/  IMAD R21, R12, R12, R21 ;  /* 0x0000000c0c157224 */ /* 0x004fc800078e0215 */
[C---:B---3--:R-:W-:Y:S01]  /*17a0*/  IMAD R21, R14.reuse, R14, R21 ;  /* 0x0000000e0e157224 */ /* 0x048fe200078e0215 */
[----:B------:R-:W-:-:S03]  /*17b0*/  IADD3 R12, PT, PT, R14, R12, R19 ;  /* 0x0000000c0e0c7210 */ /* 0x000fc60007ffe013 */
[----:B----4-:R-:W-:-:S04]  /*17c0*/  IMAD R21, R13, R13, R21 ;  /* 0x0000000d0d157224 */ /* 0x010fc800078e0215 */
[C---:B-----5:R-:W-:Y:S01]  /*17d0*/  IMAD R21, R16.reuse, R16, R21 ;  /* 0x0000001010157224 */ /* 0x060fe200078e0215 */
[----:B------:R-:W-:-:S03]  /*17e0*/  IADD3 R12, PT, PT, R16, R13, R12 ;  /* 0x0000000d100c7210 */ /* 0x000fc60007ffe00c */
[----:B------:R-:W-:-:S04]  /*17f0*/  IMAD R21, R15, R15, R21 ;  /* 0x0000000f0f157224 */ /* 0x000fc800078e0215 */
[C---:B------:R-:W-:Y:S01]  /*1800*/  IMAD R21, R18.reuse, R18, R21 ;  /* 0x0000001212157224 */ /* 0x040fe200078e0215 */
[----:B------:R-:W-:-:S03]  /*1810*/  IADD3 R15, PT, PT, R18, R15, R12 ;  /* 0x0000000f120f7210 */ /* 0x000fc60007ffe00c */
[-C--:B------:R-:W-:Y:S01]  /*1820*/  IMAD R21, R10, R10.reuse, R21 ;  /* 0x0000000a0a157224 */ /* 0x080fe200078e0215 */
[----:B------:R-:W-:-:S03]  /*1830*/  IADD3 R19, PT, PT, R20, R10, R15 ;  /* 0x0000000a14137210 */ /* 0x000fc60007ffe00f */
[----:B------:R-:W-:-:S07]  /*1840*/  IMAD R21, R20, R20, R21 ;  /* 0x0000001414157224 */ /* 0x000fce00078e0215 */
.L_x_21:
        /* <DEDUP_REMOVED lines=11> */
[----:B------:R-:W5:Y:S01]  /*1900*/  LDG.E R18, desc[UR6][R2.64+0xc] ;  /* 0x00000c0602127981 */ /* 0x000f62000c1e1900 */
[----:B------:R-:W-:Y:S01]  /*1910*/  IADD3 R11, PT, PT, R11, 0x4, RZ ;  /* 0x000000040b0b7810 */ /* 0x000fe20007ffe0ff */
[----:B--2---:R-:W-:-:S04]  /*1920*/  IMAD R21, R12, R12, R21 ;  /* 0x0000000c0c157224 */ /* 0x004fc800078e0215 */
[C---:B---3--:R-:W-:Y:S01]  /*1930*/  IMAD R21, R14.reuse, R14, R21 ;  /* 0x0000000e0e157224 */ /* 0x048fe200078e0215 */
[----:B------:R-:W-:-:S03]  /*1940*/  IADD3 R19, PT, PT, R14, R12, R19 ;  /* 0x0000000c0e137210 */ /* 0x000fc60007ffe013 */
[-C--:B----4-:R-:W-:Y:S01]  /*1950*/  IMAD R21, R16, R16.reuse, R21 ;  /* 0x0000001010157224 */ /* 0x090fe200078e0215 */
[----:B-----5:R-:W-:-:S03]  /*1960*/  IADD3 R19, PT, PT, R18, R16, R19 ;  /* 0x0000001012137210 */ /* 0x020fc60007ffe013 */
[----:B------:R-:W-:-:S07]  /*1970*/  IMAD R21, R18, R18, R21 ;  /* 0x0000001212157224 */ /* 0x000fce00078e0215 */
.L_x_22:
[----:B------:R-:W-:Y:S05]  /*1980*/  @!P2 BRA `(.L_x_18) ;  /* 0x00000000002ca947 */ /* 0x000fea0003800000 */
[----:B------:R-:W0:Y:S01]  /*1990*/  LDC.64 R2, c[0x0][0x3a0] ;  /* 0x0000e800ff027b82 */ /* 0x000e220000000a00 */
[----:B------:R-:W-:Y:S01]  /*19a0*/  IADD3 R13, PT, PT, R6, R11, RZ ;  /* 0x0000000b060d7210 */ /* 0x000fe20007ffe0ff */
[----:B------:R-:W-:-:S07]  /*19b0*/  IMAD.MOV R6, RZ, RZ, -R10 ;  /* 0x000000ffff067224 */ /* 0x000fce00078e0a0a */
.L_x_23:
[----:B0-----:R-:W-:-:S06]  /*19c0*/  IMAD.WIDE R10, R13, 0x4, R2 ;  /* 0x000000040d0a7825 */ /* 0x001fcc00078e0202 */
[----:B------:R-:W2:Y:S01]  /*19d0*/  LDG.E R10, desc[UR6][R10.64] ;  /* 0x000000060a0a7981 */ /* 0x000ea2000c1e1900 */
[----:B------:R-:W-:Y:S02]  /*19e0*/  IADD3 R6, PT, PT, R6, 0x1, RZ ;  /* 0x0000000106067810 */ /* 0x000fe40007ffe0ff */
[----:B------:R-:W-:Y:S02]  /*19f0*/  IADD3 R13, PT, PT, R13, 0x1, RZ ;  /* 0x000000010d0d7810 */ /* 0x000fe40007ffe0ff */
[----:B------:R-:W-:Y:S02]  /*1a00*/  ISETP.NE.AND P1, PT, R6, RZ, PT ;  /* 0x000000ff0600720c */ /* 0x000fe40003f25270 */
[C---:B--2---:R-:W-:Y:S01]  /*1a10*/  IADD3 R19, PT, PT, R10.reuse, R19, RZ ;  /* 0x000000130a137210 */ /* 0x044fe20007ffe0ff */
[----:B------:R-:W-:-:S10]  /*1a20*/  IMAD R21, R10, R10, R21 ;  /* 0x0000000a0a157224 */ /* 0x000fd400078e0215 */
[----:B------:R-:W-:Y:S05]  /*1a30*/  @P1 BRA `(.L_x_23) ;  /* 0xfffffffc00e01947 */ /* 0x000fea000383ffff */
.L_x_18:
[----:B------:R-:W0:Y:S02]  /*1a40*/  LDC.64 R2, c[0x0][0x3a0] ;  /* 0x0000e800ff027b82 */ /* 0x000e240000000a00 */
[----:B0-----:R-:W-:-:S06]  /*1a50*/  IMAD.WIDE R2, R4, 0x4, R2 ;  /* 0x0000000404027825 */ /* 0x001fcc00078e0202 */
[----:B------:R0:W2:Y:S01]  /*1a60*/  LDG.E R2, desc[UR6][R2.64] ;  /* 0x0000000602027981 */ /* 0x0000a2000c1e1900 */
[----:B------:R-:W-:Y:S01]  /*1a70*/  IABS R11, R19 ;  /* 0x00000013000b7213 */ /* 0x000fe20000000000 */
[----:B------:R-:W-:Y:S01]  /*1a80*/  BSSY.RECONVERGENT B0, `(.L_x_24) ;  /* 0x000002d000007945 */ /* 0x000fe20003800200 */
[----:B------:R-:W-:Y:S02]  /*1a90*/  IABS R12, R21 ;  /* 0x00000015000c7213 */ /* 0x000fe40000000000 */
[-C--:B------:R-:W-:Y:S01]  /*1aa0*/  LOP3.LUT R19, R19, R0.reuse, RZ, 0x3c, !PT ;  /* 0x0000000013137212 */ /* 0x080fe200078e3cff */
[C---:B------:R-:W-:Y:S01]  /*1ab0*/  IMAD.HI.U32 R6, R8.reuse, R11, RZ ;  /* 0x0000000b08067227 */ /* 0x040fe200078e00ff */
[----:B------:R-:W-:Y:S02]  /*1ac0*/  LOP3.LUT R0, R21, R0, RZ, 0x3c, !PT ;  /* 0x0000000015007212 */ /* 0x000fe400078e3cff */
[----:B------:R-:W-:Y:S01]  /*1ad0*/  ISETP.GE.AND P1, PT, R19, RZ, PT ;  /* 0x000000ff1300720c */ /* 0x000fe20003f26270 */
[----:B------:R-:W-:-:S04]  /*1ae0*/  IMAD.HI.U32 R10, R8, R12, RZ ;  /* 0x0000000c080a7227 */ /* 0x000fc800078e00ff */
[----:B------:R-:W-:Y:S01]  /*1af0*/  IMAD.MOV R8, RZ, RZ, -R6 ;  /* 0x000000ffff087224 */ /* 0x000fe200078e0a06 */
[----:B------:R-:W-:-:S03]  /*1b00*/  IADD3 R13, PT, PT, -R10, RZ, RZ ;  /* 0x000000ff0a0d7210 */ /* 0x000fc60007ffe1ff */
[C---:B------:R-:W-:Y:S02]  /*1b10*/  IMAD R8, R9.reuse, R8, R11 ;  /* 0x0000000809087224 */ /* 0x040fe400078e020b */
[----:B------:R-:W-:-:S03]  /*1b20*/  IMAD R12, R9, R13, R12 ;  /* 0x0000000d090c7224 */ /* 0x000fc600078e020c */
[C---:B------:R-:W-:Y:S02]  /*1b30*/  ISETP.GT.U32.AND P5, PT, R9.reuse, R8, PT ;  /* 0x000000080900720c */ /* 0x040fe40003fa4070 */
[----:B------:R-:W-:-:S11]  /*1b40*/  ISETP.GT.U32.AND P4, PT, R9, R12, PT ;  /* 0x0000000c0900720c */ /* 0x000fd60003f84070 */
[-C--:B------:R-:W-:Y:S01]  /*1b50*/  @!P5 IADD3 R8, PT, PT, R8, -R9.reuse, RZ ;  /* 0x800000090808d210 */ /* 0x080fe20007ffe0ff */
[----:B------:R-:W-:Y:S01]  /*1b60*/  @!P5 VIADD R6, R6, 0x1 ;  /* 0x000000010606d836 */ /* 0x000fe20000000000 */
[-C--:B------:R-:W-:Y:S02]  /*1b70*/  @!P4 IADD3 R12, PT, PT, R12, -R9.reuse, RZ ;  /* 0x800000090c0cc210 */ /* 0x080fe40007ffe0ff */
[-C--:B------:R-:W-:Y:S02]  /*1b80*/  ISETP.GE.U32.AND P3, PT, R8, R9.reuse, PT ;  /* 0x000000090800720c */ /* 0x080fe40003f66070 */
[----:B------:R-:W-:Y:S02]  /*1b90*/  ISETP.GE.U32.AND P2, PT, R12, R9, PT ;  /* 0x000000090c00720c */ /* 0x000fe40003f46070 */
[----:B------:R-:W-:Y:S02]  /*1ba0*/  ISETP.GE.AND P5, PT, R0, RZ, PT ;  /* 0x000000ff0000720c */ /* 0x000fe40003fa6270 */
[----:B------:R-:W-:-:S07]  /*1bb0*/  @!P4 IADD3 R10, PT, PT, R10, 0x1, RZ ;  /* 0x000000010a0ac810 */ /* 0x000fce0007ffe0ff */
[----:B------:R-:W-:Y:S02]  /*1bc0*/  @P3 IADD3 R6, PT, PT, R6, 0x1, RZ ;  /* 0x0000000106063810 */ /* 0x000fe40007ffe0ff */
[----:B------:R-:W-:-:S03]  /*1bd0*/  @P2 IADD3 R10, PT, PT, R10, 0x1, RZ ;  /* 0x000000010a0a2810 */ /* 0x000fc60007ffe0ff */
[----:B------:R-:W-:Y:S01]  /*1be0*/  @!P1 IMAD.MOV R6, RZ, RZ, -R6 ;  /* 0x000000ffff069224 */ /* 0x000fe200078e0a06 */
[----:B------:R-:W-:-:S04]  /*1bf0*/  @!P5 IADD3 R10, PT, PT, -R10, RZ, RZ ;  /* 0x000000ff0a0ad210 */ /* 0x000fc80007ffe1ff */
[C---:B0-----:R-:W-:Y:S02]  /*1c00*/  SEL R3, R7.reuse, R6, !P0 ;  /* 0x0000000607037207 */ /* 0x041fe40004000000 */
[----:B------:R-:W-:Y:S02]  /*1c10*/  SEL R7, R7, R10, !P0 ;  /* 0x0000000a07077207 */ /* 0x000fe40004000000 */
[----:B------:R-:W-:-:S05]  /*1c20*/  IADD3 R0, PT, PT, -R3, RZ, RZ ;  /* 0x000000ff03007210 */ /* 0x000fca0007ffe1ff */
[----:B------:R-:W-:-:S05]  /*1c30*/  IMAD R7, R3, R0, R7 ;  /* 0x0000000003077224 */ /* 0x000fca00078e0207 */
[----:B------:R-:W-:-:S05]  /*1c40*/  I2FP.F32.S32 R7, R7 ;  /* 0x0000000700077245 */ /* 0x000fca0000201400 */
[----:B------:R-:W-:-:S04]  /*1c50*/  FADD R7, R7, 9.9999997473787516356e-06 ;  /* 0x3727c5ac07077421 */ /* 0x000fc80000000000 */
[----:B------:R-:W-:Y:S01]  /*1c60*/  VIADD R0, R7, 0xf3000000 ;  /* 0xf300000007007836 */ /* 0x000fe20000000000 */
[----:B------:R0:W1:Y:S04]  /*1c70*/  MUFU.RSQ R6, R7 ;  /* 0x0000000700067308 */ /* 0x0000680000001400 */
[----:B------:R-:W-:Y:S02]  /*1c80*/  ISETP.GT.U32.AND P0, PT, R0, 0x727fffff, PT ;  /* 0x727fffff0000780c */ /* 0x000fe40003f04070 */
[----:B--2---:R-:W-:-:S05]  /*1c90*/  IADD3 R2, PT, PT, -R3, R2, RZ ;  /* 0x0000000203027210 */ /* 0x004fca0007ffe1ff */
[----:B------:R-:W-:-:S05]  /*1ca0*/  IMAD R2, R2, 0xf4240, RZ ;  /* 0x000f424002027824 */ /* 0x000fca00078e02ff */
[----:B------:R-:W-:Y:S01]  /*1cb0*/  I2FP.F32.S32 R2, R2 ;  /* 0x0000000200027245 */ /* 0x000fe20000201400 */
[----:B01----:R-:W-:Y:S06]  /*1cc0*/  @!P0 BRA `(.L_x_25) ;  /* 0x0000000000108947 */ /* 0x003fec0003800000 */
[----:B------:R-:W-:Y:S02]  /*1cd0*/  MOV R0, R7 ;  /* 0x0000000700007202 */ /* 0x000fe40000000f00 */
[----:B------:R-:W-:-:S07]  /*1ce0*/  MOV R10, 0x1d00 ;  /* 0x00001d00000a7802 */ /* 0x000fce0000000f00 */
[----:B------:R-:W-:Y:S05]  /*1cf0*/  CALL.REL.NOINC `($__internal_0_$__cuda_sm20_sqrt_rn_f32_slowpath) ;  /* 0x0000000000947944 */ /* 0x000fea0003c00000 */
[----:B------:R-:W-:Y:S05]  /*1d00*/  BRA `(.L_x_26) ;  /* 0x0000000000107947 */ /* 0x000fea0003800000 */
.L_x_25:
[----:B------:R-:W-:Y:S01]  /*1d10*/  FMUL.FTZ R0, R7, R6 ;  /* 0x0000000607007220 */ /* 0x000fe20000410000 */
[----:B------:R-:W-:-:S03]  /*1d20*/  FMUL.FTZ R6, R6, 0.5 ;  /* 0x3f00000006067820 */ /* 0x000fc60000410000 */
[----:B------:R-:W-:-:S04]  /*1d30*/  FFMA R3, -R0, R0, R7 ;  /* 0x0000000000037223 */ /* 0x000fc80000000107 */
[----:B------:R-:W-:-:S07]  /*1d40*/  FFMA R0, R3, R6, R0 ;  /* 0x0000000603007223 */ /* 0x000fce0000000000 */
.L_x_26:
[----:B------:R-:W-:Y:S05]  /*1d50*/  BSYNC.RECONVERGENT B0 ;  /* 0x0000000000007941 */ /* 0x000fea0003800200 */
.L_x_24:
        /* <DEDUP_REMOVED lines=11> */
[----:B------:R-:W-:Y:S02]  /*1e10*/  MOV R3, R7 ;  /* 0x0000000700037202 */ /* 0x000fe40000000f00 */
[----:B------:R-:W-:-:S07]  /*1e20*/  MOV R6, 0x1e40 ;  /* 0x00001e4000067802 */ /* 0x000fce0000000f00 */
[----:B------:R-:W-:Y:S05]  /*1e30*/  CALL.REL.NOINC `($__internal_1_$__cuda_sm3x_div_rn_noftz_f32_slowpath) ;  /* 0x0000000000a07944 */ /* 0x000fea0003c00000 */
.L_x_28:
[----:B------:R-:W-:Y:S05]  /*1e40*/  BSYNC.RECONVERGENT B0 ;  /* 0x0000000000007941 */ /* 0x000fea0003800200 */
.L_x_27:
[----:B------:R-:W0:Y:S08]  /*1e50*/  LDC.64 R2, c[0x0][0x3b0] ;  /* 0x0000ec00ff027b82 */ /* 0x000e300000000a00 */
[----:B------:R-:W1:Y:S01]  /*1e60*/  LDC.64 R6, c[0x0][0x3b8] ;  /* 0x0000ee00ff067b82 */ /* 0x000e620000000a00 */
[----:B------:R-:W-:-:S07]  /*1e70*/  FADD R0, R0, 500000 ;  /* 0x48f4240000007421 */ /* 0x000fce0000000000 */
[----:B------:R-:W2:Y:S01]  /*1e80*/  LDC.64 R8, c[0x0][0x3a8] ;  /* 0x0000ea00ff087b82 */ /* 0x000ea20000000a00 */
[----:B0-----:R-:W-:-:S06]  /*1e90*/  IMAD.WIDE R2, R5, 0x4, R2 ;  /* 0x0000000405027825 */ /* 0x001fcc00078e0202 */
[----:B------:R-:W3:Y:S01]  /*1ea0*/  LDG.E R3, desc[UR6][R2.64] ;  /* 0x0000000602037981 */ /* 0x000ee2000c1e1900 */
[----:B-1----:R-:W-:-:S06]  /*1eb0*/  IMAD.WIDE R6, R5, 0x4, R6 ;  /* 0x0000000405067825 */ /* 0x002fcc00078e0206 */
[----:B------:R-:W3:Y:S01]  /*1ec0*/  LDG.E R6, desc[UR6][R6.64] ;  /* 0x0000000606067981 */ /* 0x000ee2000c1e1900 */
[----:B------:R-:W3:Y:S02]  /*1ed0*/  F2I.TRUNC.NTZ R0, R0 ;  /* 0x0000000000007305 */ /* 0x000ee4000020f100 */
[----:B---3--:R-:W-:-:S04]  /*1ee0*/  IMAD R5, R0, R3, R6 ;  /* 0x0000000300057224 */ /* 0x008fc800078e0206 */
[----:B------:R-:W-:-:S05]  /*1ef0*/  IMAD.HI R10, R5, 0x431bde83, RZ ;  /* 0x431bde83050a7827 */ /* 0x000fca00078e02ff */
[----:B------:R-:W-:Y:S01]  /*1f00*/  SHF.R.U32.HI R11, RZ, 0x1f, R10 ;  /* 0x0000001fff0b7819 */ /* 0x000fe2000001160a */
[----:B--2---:R-:W-:-:S03]  /*1f10*/  IMAD.WIDE R4, R4, 0x4, R8 ;  /* 0x0000000404047825 */ /* 0x004fc600078e0208 */
[----:B------:R-:W-:-:S05]  /*1f20*/  LEA.HI.SX32 R11, R10, R11, 0xe ;  /* 0x0000000b0a0b7211 */ /* 0x000fca00078f72ff */
[----:B------:R-:W-:Y:S01]  /*1f30*/  STG.E desc[UR6][R4.64], R11 ;  /* 0x0000000b04007986 */ /* 0x000fe2000c101906 */
[----:B------:R-:W-:Y:S05]  /*1f40*/  EXIT ;  /* 0x000000000000794d */ /* 0x000fea0003800000 */
        .weak           $__internal_0_$__cuda_sm20_sqrt_rn_f32_slowpath
        .type           $__internal_0_$__cuda_sm20_sqrt_rn_f32_slowpath,@function
        .size           $__internal_0_$__cuda_sm20_sqrt_rn_f32_slowpath,($__internal_1_$__cuda_sm3x_div_rn_noftz_f32_slowpath - $__internal_0_$__cuda_sm20_sqrt_rn_f32_slowpath)
$__internal_0_$__cuda_sm20_sqrt_rn_f32_slowpath:
[----:B------:R-:W-:-:S13]  /*1f50*/  LOP3.LUT P0, RZ, R0, 0x7fffffff, RZ, 0xc0, !PT ;  /* 0x7fffffff00ff7812 */ /* 0x000fda000780c0ff */
[----:B------:R-:W-:Y:S01]  /*1f60*/  @!P0 IMAD.MOV.U32 R3, RZ, RZ, R0 ;  /* 0x000000ffff038224 */ /* 0x000fe200078e0000 */
[----:B------:R-:W-:Y:S06]  /*1f70*/  @!P0 BRA `(.L_x_29) ;  /* 0x0000000000408947 */ /* 0x000fec0003800000 */
[----:B------:R-:W-:-:S13]  /*1f80*/  FSETP.GEU.FTZ.AND P0, PT, R0, RZ, PT ;  /* 0x000000ff0000720b */ /* 0x000fda0003f1e000 */
[----:B------:R-:W-:Y:S01]  /*1f90*/  @!P0 MOV R3, 0x7fffffff ;  /* 0x7fffffff00038802 */ /* 0x000fe20000000f00 */
[----:B------:R-:W-:Y:S06]  /*1fa0*/  @!P0 BRA `(.L_x_29) ;  /* 0x0000000000348947 */ /* 0x000fec0003800000 */
[----:B------:R-:W-:-:S13]  /*1fb0*/  FSETP.GTU.FTZ.AND P0, PT, |R0|, +INF , PT ;  /* 0x7f8000000000780b */ /* 0x000fda0003f1c200 */
[----:B------:R-:W-:Y:S01]  /*1fc0*/  @P0 FADD.FTZ R3, R0, 1 ;  /* 0x3f80000000030421 */ /* 0x000fe20000010000 */
[----:B------:R-:W-:Y:S06]  /*1fd0*/  @P0 BRA `(.L_x_29) ;  /* 0x0000000000280947 */ /* 0x000fec0003800000 */
[----:B------:R-:W-:-:S13]  /*1fe0*/  FSETP.NEU.FTZ.AND P0, PT, |R0|, +INF , PT ;  /* 0x7f8000000000780b */ /* 0x000fda0003f1d200 */
[----:B------:R-:W-:-:S04]  /*1ff0*/  @P0 FFMA R6, R0, 1.84467440737095516160e+19, RZ ;  /* 0x5f80000000060823 */ /* 0x000fc800000000ff */
[----:B------:R-:W0:Y:S02]  /*2000*/  @P0 MUFU.RSQ R3, R6 ;  /* 0x0000000600030308 */ /* 0x000e240000001400 */
[----:B0-----:R-:W-:Y:S01]  /*2010*/  @P0 FMUL.FTZ R7, R6, R3 ;  /* 0x0000000306070220 */ /* 0x001fe20000410000 */
[----:B------:R-:W-:Y:S01]  /*2020*/  @P0 FMUL.FTZ R9, R3, 0.5 ;  /* 0x3f00000003090820 */ /* 0x000fe20000410000 */
[----:B------:R-:W-:Y:S02]  /*2030*/  @!P0 MOV R3, R0 ;  /* 0x0000000000038202 */ /* 0x000fe40000000f00 */
[----:B------:R-:W-:-:S04]  /*2040*/  @P0 FADD.FTZ R8, -R7, -RZ ;  /* 0x800000ff07080221 */ /* 0x000fc80000010100 */
[----:B------:R-:W-:-:S04]  /*2050*/  @P0 FFMA R8, R7, R8, R6 ;  /* 0x0000000807080223 */ /* 0x000fc80000000006 */
[----:B------:R-:W-:-:S04]  /*2060*/  @P0 FFMA R8, R8, R9, R7 ;  /* 0x0000000908080223 */ /* 0x000fc80000000007 */
[----:B------:R-:W-:-:S07]  /*2070*/  @P0 FMUL.FTZ R3, R8, 2.3283064365386962891e-10 ;  /* 0x2f80000008030820 */ /* 0x000fce0000410000 */
.L_x_29:
[----:B------:R-:W-:Y:S02]  /*2080*/  HFMA2 R7, -RZ, RZ, 0, 0 ;  /* 0x00000000ff077431 */ /* 0x000fe400000001ff */
[----:B------:R-:W-:Y:S01]  /*2090*/  IMAD.MOV.U32 R6, RZ, RZ, R10 ;  /* 0x000000ffff067224 */ /* 0x000fe200078e000a */
[----:B------:R-:W-:-:S03]  /*20a0*/  MOV R0, R3 ;  /* 0x0000000300007202 */ /* 0x000fc60000000f00 */
[----:B------:R-:W-:Y:S05]  /*20b0*/  RET.REL.NODEC R6 `(_Z23TC_INT_FP_NormalizationPKaPaS0_S0_PKiPiS3_S3_PKfPfS6_S6_iii) ;  /* 0xffffffdc06d07950 */ /* 0x000fea0003c3ffff */
        .weak           $__internal_1_$__cuda_sm3x_div_rn_noftz_f32_slowpath
        .type           $__internal_1_$__cuda_sm3x_div_rn_noftz_f32_slowpath,@function
        .size           $__internal_1_$__cuda_sm3x_div_rn_noftz_f32_slowpath,(.L_x_43 - $__internal_1_$__cuda_sm3x_div_rn_noftz_f32_slowpath)
$__internal_1_$__cuda_sm3x_div_rn_noftz_f32_slowpath:
[--C-:B------:R-:W-:Y:S01]  /*20c0*/  SHF.R.U32.HI R9, RZ, 0x17, R3.reuse ;  /* 0x00000017ff097819 */ /* 0x100fe20000011603 */
[----:B------:R-:W-:Y:S01]  /*20d0*/  BSSY.RECONVERGENT B1, `(.L_x_30) ;  /* 0x0000063000017945 */ /* 0x000fe20003800200 */
[----:B------:R-:W-:Y:S02]  /*20e0*/  SHF.R.U32.HI R8, RZ, 0x17, R0 ;  /* 0x00000017ff087819 */ /* 0x000fe40000011600 */
[----:B------:R-:W-:Y:S01]  /*20f0*/  LOP3.LUT R14, R9, 0xff, RZ, 0xc0, !PT ;  /* 0x000000ff090e7812 */ /* 0x000fe200078ec0ff */
[----:B------:R-:W-:Y:S01]  /*2100*/  IMAD.MOV.U32 R9, RZ, RZ, R3 ;  /* 0x000000ffff097224 */ /* 0x000fe200078e0003 */
[----:B------:R-:W-:Y:S02]  /*2110*/  LOP3.LUT R12, R8, 0xff, RZ, 0xc0, !PT ;  /* 0x000000ff080c7812 */ /* 0x000fe400078ec0ff */
[----:B------:R-:W-:Y:S02]  /*2120*/  IADD3 R11, PT, PT, R14, -0x1, RZ ;  /* 0xffffffff0e0b7810 */ /* 0x000fe40007ffe0ff */
[----:B------:R-:W-:-:S02]  /*2130*/  IADD3 R10, PT, PT, R12, -0x1, RZ ;  /* 0xffffffff0c0a7810 */ /* 0x000fc40007ffe0ff */
[----:B------:R-:W-:-:S04]  /*2140*/  ISETP.GT.U32.AND P0, PT, R11, 0xfd, PT ;  /* 0x000000fd0b00780c */ /* 0x000fc80003f04070 */
[----:B------:R-:W-:-:S13]  /*2150*/  ISETP.GT.U32.OR P0, PT, R10, 0xfd, P0 ;  /* 0x000000fd0a00780c */ /* 0x000fda0000704470 */
[----:B------:R-:W-:Y:S01]  /*2160*/  @!P0 MOV R8, RZ ;  /* 0x000000ff00088202 */ /* 0x000fe20000000f00 */
[----:B------:R-:W-:Y:S06]  /*2170*/  @!P0 BRA `(.L_x_31) ;  /* 0x00000000005c8947 */ /* 0x000fec0003800000 */
[----:B------:R-:W-:Y:S02]  /*2180*/  FSETP.GTU.FTZ.AND P0, PT, |R0|, +INF , PT ;  /* 0x7f8000000000780b */ /* 0x000fe40003f1c200 */
[----:B------:R-:W-:-:S04]  /*2190*/  FSETP.GTU.FTZ.AND P1, PT, |R3|, +INF , PT ;  /* 0x7f8000000300780b */ /* 0x000fc80003f3c200 */
[----:B------:R-:W-:-:S13]  /*21a0*/  PLOP3.LUT P0, PT, P0, P1, PT, 0xf8, 0x8f ;  /* 0x00000000008f781c */ /* 0x000fda0000703f70 */
[----:B------:R-:W-:Y:S05]  /*21b0*/  @P0 BRA `(.L_x_32) ;  /* 0x00000004004c0947 */ /* 0x000fea0003800000 */
[----:B------:R-:W-:-:S13]  /*21c0*/  LOP3.LUT P0, RZ, R9, 0x7fffffff, R0, 0xc8, !PT ;  /* 0x7fffffff09ff7812 */ /* 0x000fda000780c800 */
[----:B------:R-:W-:Y:S05]  /*21d0*/  @!P0 BRA `(.L_x_33) ;  /* 0x00000004003c8947 */ /* 0x000fea0003800000 */
[C---:B------:R-:W-:Y:S02]  /*21e0*/  FSETP.NEU.FTZ.AND P0, PT, |R0|.reuse, +INF , PT ;  /* 0x7f8000000000780b */ /* 0x040fe40003f1d200 */
[----:B------:R-:W-:Y:S02]  /*21f0*/  FSETP.NEU.FTZ.AND P2, PT, |R3|, +INF , PT ;  /* 0x7f8000000300780b */ /* 0x000fe40003f5d200 */
[----:B------:R-:W-:-:S11]  /*2200*/  FSETP.NEU.FTZ.AND P1, PT, |R0|, +INF , PT ;  /* 0x7f8000000000780b */ /* 0x000fd60003f3d200 */
[----:B------:R-:W-:Y:S05]  /*2210*/  @!P2 BRA !P0, `(.L_x_33) ;  /* 0x00000004002ca947 */ /* 0x000fea0004000000 */
[----:B------:R-:W-:-:S04]  /*2220*/  LOP3.LUT P0, RZ, R0, 0x7fffffff, RZ, 0xc0, !PT ;  /* 0x7fffffff00ff7812 */ /* 0x000fc8000780c0ff */
[----:B------:R-:W-:-:S13]  /*2230*/  PLOP3.LUT P0, PT, P2, P0, PT, 0x2f, 0xf2 ;  /* 0x0000000000f2781c */ /* 0x000fda0001700577 */
[----:B------:R-:W-:Y:S05]  /*2240*/  @P0 BRA `(.L_x_34) ;  /* 0x0000000400180947 */ /* 0x000fea0003800000 */
[----:B------:R-:W-:-:S04]  /*2250*/  LOP3.LUT P0, RZ, R9, 0x7fffffff, RZ, 0xc0, !PT ;  /* 0x7fffffff09ff7812 */ /* 0x000fc8000780c0ff */
[----:B------:R-:W-:-:S13]  /*2260*/  PLOP3.LUT P0, PT, P1, P0, PT, 0x2f, 0xf2 ;  /* 0x0000000000f2781c */ /* 0x000fda0000f00577 */
[----:B------:R-:W-:Y:S05]  /*2270*/  @P0 BRA `(.L_x_35) ;  /* 0x0000000400000947 */ /* 0x000fea0003800000 */
[----:B------:R-:W-:Y:S02]  /*2280*/  ISETP.GE.AND P0, PT, R10, RZ, PT ;  /* 0x000000ff0a00720c */ /* 0x000fe40003f06270 */
[----:B------:R-:W-:-:S11]  /*2290*/  ISETP.GE.AND P1, PT, R11, RZ, PT ;  /* 0x000000ff0b00720c */ /* 0x000fd60003f26270 */
[----:B------:R-:W-:Y:S01]  /*22a0*/  @P0 MOV R8, RZ ;  /* 0x000000ff00080202 */ /* 0x000fe20000000f00 */
[----:B------:R-:W-:Y:S01]  /*22b0*/  @!P0 FFMA R0, R0, 1.84467440737095516160e+19, RZ ;  /* 0x5f80000000008823 */ /* 0x000fe200000000ff */
[----:B------:R-:W-:Y:S01]  /*22c0*/  @!P0 MOV R8, 0xffffffc0 ;  /* 0xffffffc000088802 */ /* 0x000fe20000000f00 */
[----:B------:R-:W-:-:S04]  /*22d0*/  @!P1 FFMA R9, R3, 1.84467440737095516160e+19, RZ ;  /* 0x5f80000003099823 */ /* 0x000fc800000000ff */
[----:B------:R-:W-:-:S07]  /*22e0*/  @!P1 VIADD R8, R8, 0x40 ;  /* 0x0000004008089836 */ /* 0x000fce0000000000 */
.L_x_31:
[----:B------:R-:W-:Y:S01]  /*22f0*/  LEA R10, R14, 0xc0800000, 0x17 ;  /* 0xc08000000e0a7811 */ /* 0x000fe200078eb8ff */
[----:B------:R-:W-:Y:S03]  /*2300*/  BSSY.RECONVERGENT B2, `(.L_x_36) ;  /* 0x0000036000027945 */ /* 0x000fe60003800200 */
[----:B------:R-:W-:Y:S02]  /*2310*/  IADD3 R10, PT, PT, -R10, R9, RZ ;  /* 0x000000090a0a7210 */ /* 0x000fe40007ffe1ff */
[----:B------:R-:W-:Y:S02]  /*2320*/  IADD3 R9, PT, PT, R12, -0x7f, RZ ;  /* 0xffffff810c097810 */ /* 0x000fe40007ffe0ff */
[----:B------:R-:W0:Y:S01]  /*2330*/  MUFU.RCP R11, R10 ;  /* 0x0000000a000b7308 */ /* 0x000e220000001000 */
[----:B------:R-:W-:Y:S02]  /*2340*/  FADD.FTZ R13, -R10, -RZ ;  /* 0x800000ff0a0d7221 */ /* 0x000fe40000010100 */
[----:B------:R-:W-:-:S02]  /*2350*/  IMAD R0, R9, -0x800000, R0 ;  /* 0xff80000009007824 */ /* 0x000fc400078e0200 */
[----:B0-----:R-:W-:-:S04]  /*2360*/  FFMA R12, R11, R13, 1 ;  /* 0x3f8000000b0c7423 */ /* 0x001fc8000000000d */
[----:B------:R-:W-:-:S04]  /*2370*/  FFMA R16, R11, R12, R11 ;  /* 0x0000000c0b107223 */ /* 0x000fc8000000000b */
[----:B------:R-:W-:-:S04]  /*2380*/  FFMA R11, R0, R16, RZ ;  /* 0x00000010000b7223 */ /* 0x000fc800000000ff */
[----:B------:R-:W-:-:S04]  /*2390*/  FFMA R12, R13, R11, R0 ;  /* 0x0000000b0d0c7223 */ /* 0x000fc80000000000 */
[----:B------:R-:W-:Y:S01]  /*23a0*/  FFMA R15, R16, R12, R11 ;  /* 0x0000000c100f7223 */ /* 0x000fe2000000000b */
[----:B------:R-:W-:-:S03]  /*23b0*/  IADD3 R11, PT, PT, R9, 0x7f, -R14 ;  /* 0x0000007f090b7810 */ /* 0x000fc60007ffe80e */
[----:B------:R-:W-:Y:S01]  /*23c0*/  FFMA R12, R13, R15, R0 ;  /* 0x0000000f0d0c7223 */ /* 0x000fe20000000000 */
[----:B------:R-:W-:-:S03]  /*23d0*/  IADD3 R11, PT, PT, R11, R8, RZ ;  /* 0x000000080b0b7210 */ /* 0x000fc60007ffe0ff */
[----:B------:R-:W-:-:S05]  /*23e0*/  FFMA R0, R16, R12, R15 ;  /* 0x0000000c10007223 */ /* 0x000fca000000000f */
[----:B------:R-:W-:-:S04]  /*23f0*/  SHF.R.U32.HI R9, RZ, 0x17, R0 ;  /* 0x00000017ff097819 */ /* 0x000fc80000011600 */
[----:B------:R-:W-:-:S05]  /*2400*/  LOP3.LUT R9, R9, 0xff, RZ, 0xc0, !PT ;  /* 0x000000ff09097812 */ /* 0x000fca00078ec0ff */
[----:B------:R-:W-:-:S05]  /*2410*/  IMAD.IADD R13, R9, 0x1, R11 ;  /* 0x00000001090d7824 */ /* 0x000fca00078e020b */
[----:B------:R-:W-:-:S04]  /*2420*/  IADD3 R8, PT, PT, R13, -0x1, RZ ;  /* 0xffffffff0d087810 */ /* 0x000fc80007ffe0ff */
[----:B------:R-:W-:-:S13]  /*2430*/  ISETP.GE.U32.AND P0, PT, R8, 0xfe, PT ;  /* 0x000000fe0800780c */ /* 0x000fda0003f06070 */
[----:B------:R-:W-:Y:S05]  /*2440*/  @!P0 BRA `(.L_x_37) ;  /* 0x0000000000808947 */ /* 0x000fea0003800000 */
[----:B------:R-:W-:-:S13]  /*2450*/  ISETP.GT.AND P0, PT, R13, 0xfe, PT ;  /* 0x000000fe0d00780c */ /* 0x000fda0003f04270 */
[----:B------:R-:W-:Y:S05]  /*2460*/  @P0 BRA `(.L_x_38) ;  /* 0x00000000006c0947 */ /* 0x000fea0003800000 */
[----:B------:R-:W-:-:S13]  /*2470*/  ISETP.GE.AND P0, PT, R13, 0x1, PT ;  /* 0x000000010d00780c */ /* 0x000fda0003f06270 */
[----:B------:R-:W-:Y:S05]  /*2480*/  @P0 BRA `(.L_x_39) ;  /* 0x0000000000740947 */ /* 0x000fea0003800000 */
[----:B------:R-:W-:Y:S02]  /*2490*/  ISETP.GE.AND P0, PT, R13, -0x18, PT ;  /* 0xffffffe80d00780c */ /* 0x000fe40003f06270 */
[----:B------:R-:W-:-:S11]  /*24a0*/  LOP3.LUT R0, R0, 0x80000000, RZ, 0xc0, !PT ;  /* 0x8000000000007812 */ /* 0x000fd600078ec0ff */
[----:B------:R-:W-:Y:S05]  /*24b0*/  @!P0 BRA `(.L_x_39) ;  /* 0x0000000000688947 */ /* 0x000fea0003800000 */
[CCC-:B------:R-:W-:Y:S01]  /*24c0*/  FFMA.RZ R8, R16.reuse, R12.reuse, R15.reuse ;  /* 0x0000000c10087223 */ /* 0x1c0fe2000000c00f */
[C---:B------:R-:W-:Y:S01]  /*24d0*/  IADD3 R11, PT, PT, R13.reuse, 0x20, RZ ;  /* 0x000000200d0b7810 */ /* 0x040fe20007ffe0ff */
[-CC-:B------:R-:W-:Y:S01]  /*24e0*/  FFMA.RM R9, R16, R12.reuse, R15.reuse ;  /* 0x0000000c10097223 */ /* 0x180fe2000000400f */
[C---:B------:R-:W-:Y:S02]  /*24f0*/  ISETP.NE.AND P2, PT, R13.reuse, RZ, PT ;  /* 0x000000ff0d00720c */ /* 0x040fe40003f45270 */
[----:B------:R-:W-:Y:S01]  /*2500*/  LOP3.LUT R10, R8, 0x7fffff, RZ, 0xc0, !PT ;  /* 0x007fffff080a7812 */ /* 0x000fe200078ec0ff */
[----:B------:R-:W-:Y:S01]  /*2510*/  FFMA.RP R8, R16, R12, R15 ;  /* 0x0000000c10087223 */ /* 0x000fe2000000800f */
[C---:B------:R-:W-:Y:S02]  /*2520*/  ISETP.NE.AND P1, PT, R13.reuse, RZ, PT ;  /* 0x000000ff0d00720c */ /* 0x040fe40003f25270 */
[----:B------:R-:W-:Y:S02]  /*2530*/  LOP3.LUT R10, R10, 0x800000, RZ, 0xfc, !PT ;  /* 0x008000000a0a7812 */ /* 0x000fe400078efcff */
[----:B------:R-:W-:-:S02]  /*2540*/  IADD3 R12, PT, PT, -R13, RZ, RZ ;  /* 0x000000ff0d0c7210 */ /* 0x000fc40007ffe1ff */
[----:B------:R-:W-:Y:S02]  /*2550*/  SHF.L.U32 R11, R10, R11, RZ ;  /* 0x0000000b0a0b7219 */ /* 0x000fe400000006ff */
[----:B------:R-:W-:Y:S02]  /*2560*/  FSETP.NEU.FTZ.AND P0, PT, R8, R9, PT ;  /* 0x000000090800720b */ /* 0x000fe40003f1d000 */
[----:B------:R-:W-:Y:S02]  /*2570*/  SEL R9, R12, RZ, P2 ;  /* 0x000000ff0c097207 */ /* 0x000fe40001000000 */
[----:B------:R-:W-:Y:S02]  /*2580*/  ISETP.NE.AND P1, PT, R11, RZ, P1 ;  /* 0x000000ff0b00720c */ /* 0x000fe40000f25270 */
[----:B------:R-:W-:Y:S02]  /*2590*/  SHF.R.U32.HI R9, RZ, R9, R10 ;  /* 0x00000009ff097219 */ /* 0x000fe4000001160a */
[----:B------:R-:W-:-:S02]  /*25a0*/  PLOP3.LUT P0, PT, P0, P1, PT, 0xf8, 0x8f ;  /* 0x00000000008f781c */ /* 0x000fc40000703f70 */
[----:B------:R-:W-:Y:S02]  /*25b0*/  SHF.R.U32.HI R11, RZ, 0x1, R9 ;  /* 0x00000001ff0b7819 */ /* 0x000fe40000011609 */
[----:B------:R-:W-:-:S04]  /*25c0*/  SEL R8, RZ, 0x1, !P0 ;  /* 0x00000001ff087807 */ /* 0x000fc80004000000 */
[----:B------:R-:W-:-:S04]  /*25d0*/  LOP3.LUT R8, R8, 0x1, R11, 0xf8, !PT ;  /* 0x0000000108087812 */ /* 0x000fc800078ef80b */
[----:B------:R-:W-:-:S05]  /*25e0*/  LOP3.LUT R8, R8, R9, RZ, 0xc0, !PT ;  /* 0x0000000908087212 */ /* 0x000fca00078ec0ff */
[----:B------:R-:W-:-:S05]  /*25f0*/  IMAD.IADD R11, R11, 0x1, R8 ;  /* 0x000000010b0b7824 */ /* 0x000fca00078e0208 */
[----:B------:R-:W-:Y:S01]  /*2600*/  LOP3.LUT R0, R11, R0, RZ, 0xfc, !PT ;  /* 0x000000000b007212 */ /* 0x000fe200078efcff */
[----:B------:R-:W-:Y:S06]  /*2610*/  BRA `(.L_x_39) ;  /* 0x0000000000107947 */ /* 0x000fec0003800000 */
.L_x_38:
[----:B------:R-:W-:-:S04]  /*2620*/  LOP3.LUT R0, R0, 0x80000000, RZ, 0xc0, !PT ;  /* 0x8000000000007812 */ /* 0x000fc800078ec0ff */
[----:B------:R-:W-:Y:S01]  /*2630*/  LOP3.LUT R0, R0, 0x7f800000, RZ, 0xfc, !PT ;  /* 0x7f80000000007812 */ /* 0x000fe200078efcff */
[----:B------:R-:W-:Y:S06]  /*2640*/  BRA `(.L_x_39) ;  /* 0x0000000000047947 */ /* 0x000fec0003800000 */
.L_x_37:
[----:B------:R-:W-:-:S07]  /*2650*/  LEA R0, R11, R0, 0x17 ;  /* 0x000000000b007211 */ /* 0x000fce00078eb8ff */
.L_x_39:
[----:B------:R-:W-:Y:S05]  /*2660*/  BSYNC.RECONVERGENT B2 ;  /* 0x0000000000027941 */ /* 0x000fea0003800200 */
.L_x_36:
[----:B------:R-:W-:Y:S05]  /*2670*/  BRA `(.L_x_40) ;  /* 0x0000000000207947 */ /* 0x000fea0003800000 */
.L_x_35:
[----:B------:R-:W-:-:S04]  /*2680*/  LOP3.LUT R0, R9, 0x80000000, R0, 0x48, !PT ;  /* 0x8000000009007812 */ /* 0x000fc800078e4800 */
[----:B------:R-:W-:Y:S01]  /*2690*/  LOP3.LUT R0, R0, 0x7f800000, RZ, 0xfc, !PT ;  /* 0x7f80000000007812 */ /* 0x000fe200078efcff */
[----:B------:R-:W-:Y:S06]  /*26a0*/  BRA `(.L_x_40) ;  /* 0x0000000000147947 */ /* 0x000fec0003800000 */
.L_x_34:
[----:B------:R-:W-:Y:S01]  /*26b0*/  LOP3.LUT R0, R9, 0x80000000, R0, 0x48, !PT ;  /* 0x8000000009007812 */ /* 0x000fe200078e4800 */
[----:B------:R-:W-:Y:S06]  /*26c0*/  BRA `(.L_x_40) ;  /* 0x00000000000c7947 */ /* 0x000fec0003800000 */
.L_x_33:
[----:B------:R-:W0:Y:S01]  /*26d0*/  MUFU.RSQ R0, -QNAN ;  /* 0xffc0000000007908 */ /* 0x000e220000001400 */
[----:B------:R-:W-:Y:S05]  /*26e0*/  BRA `(.L_x_40) ;  /* 0x0000000000047947 */ /* 0x000fea0003800000 */
.L_x_32:
[----:B------:R-:W-:-:S07]  /*26f0*/  FADD.FTZ R0, R0, R3 ;  /* 0x0000000300007221 */ /* 0x000fce0000010000 */
.L_x_40:
[----:B------:R-:W-:Y:S05]  /*2700*/  BSYNC.RECONVERGENT B1 ;  /* 0x0000000000017941 */ /* 0x000fea0003800200 */
.L_x_30:
[----:B------:R-:W-:Y:S01]  /*2710*/  HFMA2 R9, -RZ, RZ, 0, 0 ;  /* 0x00000000ff097431 */ /* 0x000fe200000001ff */
[----:B------:R-:W-:-:S04]  /*2720*/  MOV R8, R6 ;  /* 0x0000000600087202 */ /* 0x000fc80000000f00 */
[----:B0-----:R-:W-:Y:S05]  /*2730*/  RET.REL.NODEC R8 `(_Z23TC_INT_FP_NormalizationPKaPaS0_S0_PKiPiS3_S3_PKfPfS6_S6_iii) ;  /* 0xffffffd808307950 */ /* 0x001fea0003c3ffff */
.L_x_41:
[----:B------:R-:W-:-:S00]  /*2740*/  BRA `(.L_x_41) ;  /* 0xfffffffc00fc7947 */ /* 0x000fc0000383ffff */
[----:B------:R-:W-:-:S00]  /*2750*/  NOP ;  /* 0x0000000000007918 */ /* 0x000fc00000000000 */
        /* <DEDUP_REMOVED lines=10> */
.L_x_43:


//--------------------- .nv.shared.reserved.0     --------------------------
	.section	.nv.shared.reserved.0,"aw",@nobits
	.weak		__nv_reservedSMEM_offset_0_alias
	.size		__nv_reservedSMEM_offset_0_alias, 0, 64
	.other		__nv_reservedSMEM_offset_0_alias,@"STO_CUDA_RESERVED_SHARED STV_DEFAULT"
__nv_reservedSMEM_offset_0_alias:
	.zero		0
	.zero		64


//--------------------- .nv.constant0._Z23TC_INT_FP_NormalizationPKaPaS0_S0_PKiPiS3_S3_PKfPfS6_S6_iii --------------------------
	.section	.nv.constant0._Z23TC_INT_FP_NormalizationPKaPaS0_S0_PKiPiS3_S3_PKfPfS6_S6_iii,"a",@progbits
	.sectionflags	@""
	.align	4
.nv.constant0._Z23TC_INT_FP_NormalizationPKaPaS0_S0_PKiPiS3_S3_PKfPfS6_S6_iii:
	.zero		1004


//--------------------- SYMBOLS --------------------------

	.type		.nv.reservedSmem.offset0,@object
	.size		.nv.reservedSmem.offset0,0x4
